//
// Generated by NVIDIA NVVM Compiler
//
// Compiler Build ID: CL-36424714
// Cuda compilation tools, release 13.0, V13.0.88
// Based on NVVM 20.0.0
//

.version 9.0
.target sm_100
.address_size 64

	// .globl	_Z22assignPointsToClustersPKfS0_PiS1_iii
.const .align 4 .b8 c_centroids[4096];
.const .align 4 .b8 c_centroidDistances[4096];
.global .align 1 .b8 _ZN34_INTERNAL_086a6e13_4_k_cu_aa2a5df34cuda3std3__45__cpo5beginE[1];
.global .align 1 .b8 _ZN34_INTERNAL_086a6e13_4_k_cu_aa2a5df34cuda3std3__45__cpo3endE[1];
.global .align 1 .b8 _ZN34_INTERNAL_086a6e13_4_k_cu_aa2a5df34cuda3std3__45__cpo6cbeginE[1];
.global .align 1 .b8 _ZN34_INTERNAL_086a6e13_4_k_cu_aa2a5df34cuda3std3__45__cpo4cendE[1];
.global .align 1 .b8 _ZN34_INTERNAL_086a6e13_4_k_cu_aa2a5df34cuda3std3__45__cpo6rbeginE[1];
.global .align 1 .b8 _ZN34_INTERNAL_086a6e13_4_k_cu_aa2a5df34cuda3std3__45__cpo4rendE[1];
.global .align 1 .b8 _ZN34_INTERNAL_086a6e13_4_k_cu_aa2a5df34cuda3std3__45__cpo7crbeginE[1];
.global .align 1 .b8 _ZN34_INTERNAL_086a6e13_4_k_cu_aa2a5df34cuda3std3__45__cpo5crendE[1];
.global .align 1 .b8 _ZN34_INTERNAL_086a6e13_4_k_cu_aa2a5df34cuda3std3__436_GLOBAL__N__086a6e13_4_k_cu_aa2a5df36ignoreE[1];
.global .align 1 .b8 _ZN34_INTERNAL_086a6e13_4_k_cu_aa2a5df34cuda3std3__419piecewise_constructE[1];
.global .align 1 .b8 _ZN34_INTERNAL_086a6e13_4_k_cu_aa2a5df34cuda3std3__48in_placeE[1];
.global .align 1 .b8 _ZN34_INTERNAL_086a6e13_4_k_cu_aa2a5df34cuda3std3__420unreachable_sentinelE[1];
.global .align 1 .b8 _ZN34_INTERNAL_086a6e13_4_k_cu_aa2a5df34cuda3std3__47nulloptE[1];
.global .align 1 .b8 _ZN34_INTERNAL_086a6e13_4_k_cu_aa2a5df34cuda3std3__48unexpectE[1];
.global .align 1 .b8 _ZN34_INTERNAL_086a6e13_4_k_cu_aa2a5df34cuda3std6ranges3__45__cpo4swapE[1];
.global .align 1 .b8 _ZN34_INTERNAL_086a6e13_4_k_cu_aa2a5df34cuda3std6ranges3__45__cpo9iter_moveE[1];
.global .align 1 .b8 _ZN34_INTERNAL_086a6e13_4_k_cu_aa2a5df34cuda3std6ranges3__45__cpo5beginE[1];
.global .align 1 .b8 _ZN34_INTERNAL_086a6e13_4_k_cu_aa2a5df34cuda3std6ranges3__45__cpo3endE[1];
.global .align 1 .b8 _ZN34_INTERNAL_086a6e13_4_k_cu_aa2a5df34cuda3std6ranges3__45__cpo6cbeginE[1];
.global .align 1 .b8 _ZN34_INTERNAL_086a6e13_4_k_cu_aa2a5df34cuda3std6ranges3__45__cpo4cendE[1];
.global .align 1 .b8 _ZN34_INTERNAL_086a6e13_4_k_cu_aa2a5df34cuda3std6ranges3__45__cpo7advanceE[1];
.global .align 1 .b8 _ZN34_INTERNAL_086a6e13_4_k_cu_aa2a5df34cuda3std6ranges3__45__cpo9iter_swapE[1];
.global .align 1 .b8 _ZN34_INTERNAL_086a6e13_4_k_cu_aa2a5df34cuda3std6ranges3__45__cpo4nextE[1];
.global .align 1 .b8 _ZN34_INTERNAL_086a6e13_4_k_cu_aa2a5df34cuda3std6ranges3__45__cpo4prevE[1];
.global .align 1 .b8 _ZN34_INTERNAL_086a6e13_4_k_cu_aa2a5df34cuda3std6ranges3__45__cpo4dataE[1];
.global .align 1 .b8 _ZN34_INTERNAL_086a6e13_4_k_cu_aa2a5df34cuda3std6ranges3__45__cpo5cdataE[1];
.global .align 1 .b8 _ZN34_INTERNAL_086a6e13_4_k_cu_aa2a5df34cuda3std6ranges3__45__cpo4sizeE[1];
.global .align 1 .b8 _ZN34_INTERNAL_086a6e13_4_k_cu_aa2a5df34cuda3std6ranges3__45__cpo5ssizeE[1];
.global .align 1 .b8 _ZN34_INTERNAL_086a6e13_4_k_cu_aa2a5df34cuda3std6ranges3__45__cpo8distanceE[1];
.global .align 1 .b8 _ZN34_INTERNAL_086a6e13_4_k_cu_aa2a5df36thrust24THRUST_300001_SM_1000_NS8cuda_cub3parE[1];
.global .align 1 .b8 _ZN34_INTERNAL_086a6e13_4_k_cu_aa2a5df36thrust24THRUST_300001_SM_1000_NS8cuda_cub10par_nosyncE[1];
.global .align 1 .b8 _ZN34_INTERNAL_086a6e13_4_k_cu_aa2a5df36thrust24THRUST_300001_SM_1000_NS6system6detail10sequential3seqE[1];
.global .align 1 .b8 _ZN34_INTERNAL_086a6e13_4_k_cu_aa2a5df36thrust24THRUST_300001_SM_1000_NS6system3cpp3parE[1];
.global .align 1 .b8 _ZN34_INTERNAL_086a6e13_4_k_cu_aa2a5df36thrust24THRUST_300001_SM_1000_NS12placeholders2_1E[1];
.global .align 1 .b8 _ZN34_INTERNAL_086a6e13_4_k_cu_aa2a5df36thrust24THRUST_300001_SM_1000_NS12placeholders2_2E[1];
.global .align 1 .b8 _ZN34_INTERNAL_086a6e13_4_k_cu_aa2a5df36thrust24THRUST_300001_SM_1000_NS12placeholders2_3E[1];
.global .align 1 .b8 _ZN34_INTERNAL_086a6e13_4_k_cu_aa2a5df36thrust24THRUST_300001_SM_1000_NS12placeholders2_4E[1];
.global .align 1 .b8 _ZN34_INTERNAL_086a6e13_4_k_cu_aa2a5df36thrust24THRUST_300001_SM_1000_NS12placeholders2_5E[1];
.global .align 1 .b8 _ZN34_INTERNAL_086a6e13_4_k_cu_aa2a5df36thrust24THRUST_300001_SM_1000_NS12placeholders2_6E[1];
.global .align 1 .b8 _ZN34_INTERNAL_086a6e13_4_k_cu_aa2a5df36thrust24THRUST_300001_SM_1000_NS12placeholders2_7E[1];
.global .align 1 .b8 _ZN34_INTERNAL_086a6e13_4_k_cu_aa2a5df36thrust24THRUST_300001_SM_1000_NS12placeholders2_8E[1];
.global .align 1 .b8 _ZN34_INTERNAL_086a6e13_4_k_cu_aa2a5df36thrust24THRUST_300001_SM_1000_NS12placeholders2_9E[1];
.global .align 1 .b8 _ZN34_INTERNAL_086a6e13_4_k_cu_aa2a5df36thrust24THRUST_300001_SM_1000_NS12placeholders3_10E[1];
.global .align 1 .b8 _ZN34_INTERNAL_086a6e13_4_k_cu_aa2a5df36thrust24THRUST_300001_SM_1000_NS3seqE[1];
.global .align 1 .b8 _ZN34_INTERNAL_086a6e13_4_k_cu_aa2a5df36thrust24THRUST_300001_SM_1000_NS6deviceE[1];
.extern .shared .align 16 .b8 s_centroids[];
.extern .shared .align 16 .b8 s_data[];

.visible .entry _Z22assignPointsToClustersPKfS0_PiS1_iii(
	.param .u64 .ptr .align 1 _Z22assignPointsToClustersPKfS0_PiS1_iii_param_0,
	.param .u64 .ptr .align 1 _Z22assignPointsToClustersPKfS0_PiS1_iii_param_1,
	.param .u64 .ptr .align 1 _Z22assignPointsToClustersPKfS0_PiS1_iii_param_2,
	.param .u64 .ptr .align 1 _Z22assignPointsToClustersPKfS0_PiS1_iii_param_3,
	.param .u32 _Z22assignPointsToClustersPKfS0_PiS1_iii_param_4,
	.param .u32 _Z22assignPointsToClustersPKfS0_PiS1_iii_param_5,
	.param .u32 _Z22assignPointsToClustersPKfS0_PiS1_iii_param_6
)
{
	.reg .pred 	%p<24>;
	.reg .b32 	%r<119>;
	.reg .b32 	%f<98>;
	.reg .b64 	%rd<38>;

	ld.param.u64 	%rd7, [_Z22assignPointsToClustersPKfS0_PiS1_iii_param_0];
	ld.param.u64 	%rd4, [_Z22assignPointsToClustersPKfS0_PiS1_iii_param_1];
	ld.param.u64 	%rd5, [_Z22assignPointsToClustersPKfS0_PiS1_iii_param_2];
	ld.param.u64 	%rd6, [_Z22assignPointsToClustersPKfS0_PiS1_iii_param_3];
	ld.param.u32 	%r49, [_Z22assignPointsToClustersPKfS0_PiS1_iii_param_4];
	ld.param.u32 	%r50, [_Z22assignPointsToClustersPKfS0_PiS1_iii_param_5];
	ld.param.u32 	%r51, [_Z22assignPointsToClustersPKfS0_PiS1_iii_param_6];
	cvta.to.global.u64 	%rd1, %rd7;
	mov.u32 	%r52, %ctaid.x;
	mov.u32 	%r1, %ntid.x;
	mov.u32 	%r100, %tid.x;
	mad.lo.s32 	%r3, %r52, %r1, %r100;
	setp.ge.s32 	%p1, %r3, %r49;
	@%p1 bra 	$L__BB0_30;
	mul.lo.s32 	%r4, %r51, %r50;
	setp.ge.s32 	%p2, %r100, %r4;
	@%p2 bra 	$L__BB0_7;
	setp.lt.u32 	%p3, %r4, 1025;
	@%p3 bra 	$L__BB0_5;
	cvta.to.global.u64 	%rd2, %rd4;
	mov.u32 	%r54, s_centroids;
$L__BB0_4:
	mul.wide.s32 	%rd8, %r100, 4;
	add.s64 	%rd9, %rd2, %rd8;
	ld.global.f32 	%f20, [%rd9];
	shl.b32 	%r53, %r100, 2;
	add.s32 	%r55, %r54, %r53;
	st.shared.f32 	[%r55], %f20;
	add.s32 	%r100, %r100, %r1;
	setp.lt.s32 	%p4, %r100, %r4;
	@%p4 bra 	$L__BB0_4;
	bra.uni 	$L__BB0_7;
$L__BB0_5:
	mov.u64 	%rd11, c_centroids;
	mov.u32 	%r57, s_centroids;
$L__BB0_6:
	mul.wide.u32 	%rd10, %r100, 4;
	add.s64 	%rd12, %rd11, %rd10;
	ld.const.f32 	%f21, [%rd12];
	shl.b32 	%r56, %r100, 2;
	add.s32 	%r58, %r57, %r56;
	st.shared.f32 	[%r58], %f21;
	add.s32 	%r100, %r100, %r1;
	setp.lt.s32 	%p5, %r100, %r4;
	@%p5 bra 	$L__BB0_6;
$L__BB0_7:
	bar.sync 	0;
	setp.lt.s32 	%p6, %r50, 1;
	mov.b32 	%r118, -1;
	@%p6 bra 	$L__BB0_28;
	setp.lt.s32 	%p7, %r51, 1;
	@%p7 bra 	$L__BB0_22;
	and.b32  	%r9, %r51, 7;
	and.b32  	%r10, %r51, 3;
	and.b32  	%r11, %r51, 2147483640;
	and.b32  	%r12, %r51, 1;
	neg.s32 	%r13, %r11;
	shl.b32 	%r14, %r50, 5;
	shl.b32 	%r15, %r49, 3;
	shl.b32 	%r16, %r50, 2;
	mov.f32 	%f86, 0f7F7FFFFF;
	mov.b32 	%r118, -1;
	mov.b32 	%r102, 0;
	mul.wide.s32 	%rd31, %r49, 4;
$L__BB0_10:
	setp.lt.u32 	%p14, %r51, 8;
	mov.f32 	%f94, 0f00000000;
	mov.b32 	%r108, 0;
	@%p14 bra 	$L__BB0_13;
	shl.b32 	%r69, %r102, 2;
	mov.u32 	%r70, s_centroids;
	add.s32 	%r105, %r70, %r69;
	mov.f32 	%f94, 0f00000000;
	mov.u32 	%r104, %r3;
	mov.u32 	%r106, %r13;
$L__BB0_12:
	.pragma "nounroll";
	mul.wide.s32 	%rd13, %r104, 4;
	add.s64 	%rd14, %rd1, %rd13;
	ld.global.f32 	%f28, [%rd14];
	ld.shared.f32 	%f29, [%r105];
	sub.f32 	%f30, %f28, %f29;
	fma.rn.f32 	%f31, %f30, %f30, %f94;
	add.s64 	%rd16, %rd14, %rd31;
	ld.global.f32 	%f32, [%rd16];
	add.s32 	%r71, %r105, %r16;
	ld.shared.f32 	%f33, [%r71];
	sub.f32 	%f34, %f32, %f33;
	fma.rn.f32 	%f35, %f34, %f34, %f31;
	add.s64 	%rd17, %rd16, %rd31;
	ld.global.f32 	%f36, [%rd17];
	add.s32 	%r72, %r71, %r16;
	ld.shared.f32 	%f37, [%r72];
	sub.f32 	%f38, %f36, %f37;
	fma.rn.f32 	%f39, %f38, %f38, %f35;
	add.s64 	%rd18, %rd17, %rd31;
	ld.global.f32 	%f40, [%rd18];
	add.s32 	%r73, %r72, %r16;
	ld.shared.f32 	%f41, [%r73];
	sub.f32 	%f42, %f40, %f41;
	fma.rn.f32 	%f43, %f42, %f42, %f39;
	add.s64 	%rd19, %rd18, %rd31;
	ld.global.f32 	%f44, [%rd19];
	add.s32 	%r74, %r73, %r16;
	ld.shared.f32 	%f45, [%r74];
	sub.f32 	%f46, %f44, %f45;
	fma.rn.f32 	%f47, %f46, %f46, %f43;
	add.s64 	%rd20, %rd19, %rd31;
	ld.global.f32 	%f48, [%rd20];
	add.s32 	%r75, %r74, %r16;
	ld.shared.f32 	%f49, [%r75];
	sub.f32 	%f50, %f48, %f49;
	fma.rn.f32 	%f51, %f50, %f50, %f47;
	add.s64 	%rd21, %rd20, %rd31;
	ld.global.f32 	%f52, [%rd21];
	add.s32 	%r76, %r75, %r16;
	ld.shared.f32 	%f53, [%r76];
	sub.f32 	%f54, %f52, %f53;
	fma.rn.f32 	%f55, %f54, %f54, %f51;
	add.s64 	%rd22, %rd21, %rd31;
	ld.global.f32 	%f56, [%rd22];
	add.s32 	%r77, %r76, %r16;
	ld.shared.f32 	%f57, [%r77];
	sub.f32 	%f58, %f56, %f57;
	fma.rn.f32 	%f94, %f58, %f58, %f55;
	add.s32 	%r106, %r106, 8;
	add.s32 	%r105, %r105, %r14;
	add.s32 	%r104, %r104, %r15;
	setp.ne.s32 	%p15, %r106, 0;
	mov.u32 	%r108, %r11;
	@%p15 bra 	$L__BB0_12;
$L__BB0_13:
	setp.eq.s32 	%p16, %r9, 0;
	@%p16 bra 	$L__BB0_21;
	add.s32 	%r78, %r9, -1;
	setp.lt.u32 	%p17, %r78, 3;
	@%p17 bra 	$L__BB0_16;
	mad.lo.s32 	%r79, %r108, %r49, %r3;
	mul.wide.s32 	%rd23, %r79, 4;
	add.s64 	%rd24, %rd1, %rd23;
	ld.global.f32 	%f60, [%rd24];
	mad.lo.s32 	%r80, %r108, %r50, %r102;
	shl.b32 	%r81, %r80, 2;
	mov.u32 	%r82, s_centroids;
	add.s32 	%r83, %r82, %r81;
	ld.shared.f32 	%f61, [%r83];
	sub.f32 	%f62, %f60, %f61;
	fma.rn.f32 	%f63, %f62, %f62, %f94;
	add.s64 	%rd26, %rd24, %rd31;
	ld.global.f32 	%f64, [%rd26];
	add.s32 	%r84, %r83, %r16;
	ld.shared.f32 	%f65, [%r84];
	sub.f32 	%f66, %f64, %f65;
	fma.rn.f32 	%f67, %f66, %f66, %f63;
	add.s64 	%rd27, %rd26, %rd31;
	ld.global.f32 	%f68, [%rd27];
	add.s32 	%r85, %r84, %r16;
	ld.shared.f32 	%f69, [%r85];
	sub.f32 	%f70, %f68, %f69;
	fma.rn.f32 	%f71, %f70, %f70, %f67;
	add.s64 	%rd28, %rd27, %rd31;
	ld.global.f32 	%f72, [%rd28];
	add.s32 	%r86, %r85, %r16;
	ld.shared.f32 	%f73, [%r86];
	sub.f32 	%f74, %f72, %f73;
	fma.rn.f32 	%f94, %f74, %f74, %f71;
	add.s32 	%r108, %r108, 4;
$L__BB0_16:
	setp.eq.s32 	%p18, %r10, 0;
	@%p18 bra 	$L__BB0_21;
	setp.eq.s32 	%p19, %r10, 1;
	@%p19 bra 	$L__BB0_19;
	mad.lo.s32 	%r87, %r108, %r49, %r3;
	mul.wide.s32 	%rd29, %r87, 4;
	add.s64 	%rd30, %rd1, %rd29;
	ld.global.f32 	%f76, [%rd30];
	mad.lo.s32 	%r88, %r108, %r50, %r102;
	shl.b32 	%r89, %r88, 2;
	mov.u32 	%r90, s_centroids;
	add.s32 	%r91, %r90, %r89;
	ld.shared.f32 	%f77, [%r91];
	sub.f32 	%f78, %f76, %f77;
	fma.rn.f32 	%f79, %f78, %f78, %f94;
	add.s64 	%rd32, %rd30, %rd31;
	ld.global.f32 	%f80, [%rd32];
	add.s32 	%r92, %r91, %r16;
	ld.shared.f32 	%f81, [%r92];
	sub.f32 	%f82, %f80, %f81;
	fma.rn.f32 	%f94, %f82, %f82, %f79;
	add.s32 	%r108, %r108, 2;
$L__BB0_19:
	setp.eq.s32 	%p20, %r12, 0;
	@%p20 bra 	$L__BB0_21;
	mad.lo.s32 	%r93, %r108, %r49, %r3;
	mul.wide.s32 	%rd33, %r93, 4;
	add.s64 	%rd34, %rd1, %rd33;
	ld.global.f32 	%f83, [%rd34];
	mad.lo.s32 	%r94, %r108, %r50, %r102;
	shl.b32 	%r95, %r94, 2;
	mov.u32 	%r96, s_centroids;
	add.s32 	%r97, %r96, %r95;
	ld.shared.f32 	%f84, [%r97];
	sub.f32 	%f85, %f83, %f84;
	fma.rn.f32 	%f94, %f85, %f85, %f94;
$L__BB0_21:
	setp.lt.f32 	%p21, %f94, %f86;
	selp.f32 	%f86, %f94, %f86, %p21;
	selp.b32 	%r118, %r102, %r118, %p21;
	add.s32 	%r102, %r102, 1;
	setp.eq.s32 	%p22, %r102, %r50;
	@%p22 bra 	$L__BB0_28;
	bra.uni 	$L__BB0_10;
$L__BB0_22:
	and.b32  	%r33, %r50, 3;
	setp.lt.u32 	%p8, %r50, 4;
	mov.f32 	%f96, 0f7F7FFFFF;
	mov.b32 	%r118, -1;
	mov.b32 	%r115, 0;
	@%p8 bra 	$L__BB0_25;
	and.b32  	%r115, %r50, 2147483644;
	mov.f32 	%f96, 0f7F7FFFFF;
	mov.b32 	%r118, -1;
	mov.b32 	%r110, 0;
$L__BB0_24:
	setp.gt.f32 	%p9, %f96, 0f00000000;
	selp.f32 	%f96, 0f00000000, %f96, %p9;
	selp.b32 	%r118, %r110, %r118, %p9;
	add.s32 	%r110, %r110, 4;
	setp.ne.s32 	%p10, %r110, %r115;
	@%p10 bra 	$L__BB0_24;
$L__BB0_25:
	setp.eq.s32 	%p11, %r33, 0;
	@%p11 bra 	$L__BB0_28;
	mov.b32 	%r117, 0;
$L__BB0_27:
	.pragma "nounroll";
	setp.gt.f32 	%p12, %f96, 0f00000000;
	selp.f32 	%f96, 0f00000000, %f96, %p12;
	selp.b32 	%r118, %r115, %r118, %p12;
	add.s32 	%r115, %r115, 1;
	add.s32 	%r117, %r117, 1;
	setp.ne.s32 	%p13, %r117, %r33;
	@%p13 bra 	$L__BB0_27;
$L__BB0_28:
	cvta.to.global.u64 	%rd35, %rd5;
	mul.wide.s32 	%rd36, %r3, 4;
	add.s64 	%rd3, %rd35, %rd36;
	ld.global.u32 	%r98, [%rd3];
	setp.eq.s32 	%p23, %r98, %r118;
	@%p23 bra 	$L__BB0_30;
	st.global.u32 	[%rd3], %r118;
	cvta.to.global.u64 	%rd37, %rd6;
	atom.global.add.u32 	%r99, [%rd37], 1;
$L__BB0_30:
	ret;

}
	// .globl	_Z26calculateCentroidDistancesPKfPfii
.visible .entry _Z26calculateCentroidDistancesPKfPfii(
	.param .u64 .ptr .align 1 _Z26calculateCentroidDistancesPKfPfii_param_0,
	.param .u64 .ptr .align 1 _Z26calculateCentroidDistancesPKfPfii_param_1,
	.param .u32 _Z26calculateCentroidDistancesPKfPfii_param_2,
	.param .u32 _Z26calculateCentroidDistancesPKfPfii_param_3
)
{
	.reg .pred 	%p<12>;
	.reg .b32 	%r<50>;
	.reg .b32 	%f<83>;
	.reg .b64 	%rd<50>;

	ld.param.u64 	%rd3, [_Z26calculateCentroidDistancesPKfPfii_param_0];
	ld.param.u64 	%rd4, [_Z26calculateCentroidDistancesPKfPfii_param_1];
	ld.param.u32 	%r21, [_Z26calculateCentroidDistancesPKfPfii_param_2];
	ld.param.u32 	%r20, [_Z26calculateCentroidDistancesPKfPfii_param_3];
	cvta.to.global.u64 	%rd1, %rd3;
	cvta.to.global.u64 	%rd2, %rd4;
	mov.u32 	%r22, %ctaid.x;
	mov.u32 	%r23, %ntid.x;
	mov.u32 	%r24, %tid.x;
	mad.lo.s32 	%r1, %r22, %r23, %r24;
	mov.u32 	%r25, %ctaid.y;
	mov.u32 	%r26, %ntid.y;
	mov.u32 	%r27, %tid.y;
	mad.lo.s32 	%r28, %r25, %r26, %r27;
	max.s32 	%r29, %r1, %r28;
	setp.ge.s32 	%p1, %r29, %r21;
	@%p1 bra 	$L__BB1_15;
	setp.eq.s32 	%p2, %r1, %r28;
	@%p2 bra 	$L__BB1_16;
	setp.lt.s32 	%p3, %r20, 1;
	mov.f32 	%f82, 0f00000000;
	@%p3 bra 	$L__BB1_14;
	and.b32  	%r3, %r20, 7;
	setp.lt.u32 	%p4, %r20, 8;
	mov.f32 	%f82, 0f00000000;
	mov.b32 	%r47, 0;
	@%p4 bra 	$L__BB1_6;
	and.b32  	%r47, %r20, 2147483640;
	neg.s32 	%r46, %r47;
	shl.b32 	%r6, %r21, 3;
	mov.f32 	%f82, 0f00000000;
	mul.wide.s32 	%rd9, %r21, 4;
	mov.u32 	%r44, %r1;
	mov.u32 	%r45, %r28;
$L__BB1_5:
	.pragma "nounroll";
	mul.wide.s32 	%rd5, %r44, 4;
	add.s64 	%rd6, %rd1, %rd5;
	ld.global.f32 	%f17, [%rd6];
	mul.wide.s32 	%rd7, %r45, 4;
	add.s64 	%rd8, %rd1, %rd7;
	ld.global.f32 	%f18, [%rd8];
	sub.f32 	%f19, %f17, %f18;
	fma.rn.f32 	%f20, %f19, %f19, %f82;
	add.s64 	%rd10, %rd6, %rd9;
	ld.global.f32 	%f21, [%rd10];
	add.s64 	%rd11, %rd8, %rd9;
	ld.global.f32 	%f22, [%rd11];
	sub.f32 	%f23, %f21, %f22;
	fma.rn.f32 	%f24, %f23, %f23, %f20;
	add.s64 	%rd12, %rd10, %rd9;
	ld.global.f32 	%f25, [%rd12];
	add.s64 	%rd13, %rd11, %rd9;
	ld.global.f32 	%f26, [%rd13];
	sub.f32 	%f27, %f25, %f26;
	fma.rn.f32 	%f28, %f27, %f27, %f24;
	add.s64 	%rd14, %rd12, %rd9;
	ld.global.f32 	%f29, [%rd14];
	add.s64 	%rd15, %rd13, %rd9;
	ld.global.f32 	%f30, [%rd15];
	sub.f32 	%f31, %f29, %f30;
	fma.rn.f32 	%f32, %f31, %f31, %f28;
	add.s64 	%rd16, %rd14, %rd9;
	ld.global.f32 	%f33, [%rd16];
	add.s64 	%rd17, %rd15, %rd9;
	ld.global.f32 	%f34, [%rd17];
	sub.f32 	%f35, %f33, %f34;
	fma.rn.f32 	%f36, %f35, %f35, %f32;
	add.s64 	%rd18, %rd16, %rd9;
	ld.global.f32 	%f37, [%rd18];
	add.s64 	%rd19, %rd17, %rd9;
	ld.global.f32 	%f38, [%rd19];
	sub.f32 	%f39, %f37, %f38;
	fma.rn.f32 	%f40, %f39, %f39, %f36;
	add.s64 	%rd20, %rd18, %rd9;
	ld.global.f32 	%f41, [%rd20];
	add.s64 	%rd21, %rd19, %rd9;
	ld.global.f32 	%f42, [%rd21];
	sub.f32 	%f43, %f41, %f42;
	fma.rn.f32 	%f44, %f43, %f43, %f40;
	add.s64 	%rd22, %rd20, %rd9;
	ld.global.f32 	%f45, [%rd22];
	add.s64 	%rd23, %rd21, %rd9;
	ld.global.f32 	%f46, [%rd23];
	sub.f32 	%f47, %f45, %f46;
	fma.rn.f32 	%f82, %f47, %f47, %f44;
	add.s32 	%r46, %r46, 8;
	add.s32 	%r45, %r45, %r6;
	add.s32 	%r44, %r44, %r6;
	setp.ne.s32 	%p5, %r46, 0;
	@%p5 bra 	$L__BB1_5;
$L__BB1_6:
	setp.eq.s32 	%p6, %r3, 0;
	@%p6 bra 	$L__BB1_14;
	and.b32  	%r14, %r20, 3;
	setp.lt.u32 	%p7, %r3, 4;
	@%p7 bra 	$L__BB1_9;
	mul.lo.s32 	%r31, %r47, %r21;
	add.s32 	%r32, %r31, %r1;
	mul.wide.s32 	%rd24, %r32, 4;
	add.s64 	%rd25, %rd1, %rd24;
	ld.global.f32 	%f49, [%rd25];
	add.s32 	%r33, %r31, %r28;
	mul.wide.s32 	%rd26, %r33, 4;
	add.s64 	%rd27, %rd1, %rd26;
	ld.global.f32 	%f50, [%rd27];
	sub.f32 	%f51, %f49, %f50;
	fma.rn.f32 	%f52, %f51, %f51, %f82;
	mul.wide.s32 	%rd28, %r21, 4;
	add.s64 	%rd29, %rd25, %rd28;
	ld.global.f32 	%f53, [%rd29];
	add.s64 	%rd30, %rd27, %rd28;
	ld.global.f32 	%f54, [%rd30];
	sub.f32 	%f55, %f53, %f54;
	fma.rn.f32 	%f56, %f55, %f55, %f52;
	add.s64 	%rd31, %rd29, %rd28;
	ld.global.f32 	%f57, [%rd31];
	add.s64 	%rd32, %rd30, %rd28;
	ld.global.f32 	%f58, [%rd32];
	sub.f32 	%f59, %f57, %f58;
	fma.rn.f32 	%f60, %f59, %f59, %f56;
	add.s64 	%rd33, %rd31, %rd28;
	ld.global.f32 	%f61, [%rd33];
	add.s64 	%rd34, %rd32, %rd28;
	ld.global.f32 	%f62, [%rd34];
	sub.f32 	%f63, %f61, %f62;
	fma.rn.f32 	%f82, %f63, %f63, %f60;
	add.s32 	%r47, %r47, 4;
$L__BB1_9:
	setp.eq.s32 	%p8, %r14, 0;
	@%p8 bra 	$L__BB1_14;
	setp.eq.s32 	%p9, %r14, 1;
	@%p9 bra 	$L__BB1_12;
	mul.lo.s32 	%r34, %r47, %r21;
	add.s32 	%r35, %r34, %r1;
	mul.wide.s32 	%rd35, %r35, 4;
	add.s64 	%rd36, %rd1, %rd35;
	ld.global.f32 	%f65, [%rd36];
	add.s32 	%r36, %r34, %r28;
	mul.wide.s32 	%rd37, %r36, 4;
	add.s64 	%rd38, %rd1, %rd37;
	ld.global.f32 	%f66, [%rd38];
	sub.f32 	%f67, %f65, %f66;
	fma.rn.f32 	%f68, %f67, %f67, %f82;
	mul.wide.s32 	%rd39, %r21, 4;
	add.s64 	%rd40, %rd36, %rd39;
	ld.global.f32 	%f69, [%rd40];
	add.s64 	%rd41, %rd38, %rd39;
	ld.global.f32 	%f70, [%rd41];
	sub.f32 	%f71, %f69, %f70;
	fma.rn.f32 	%f82, %f71, %f71, %f68;
	add.s32 	%r47, %r47, 2;
$L__BB1_12:
	and.b32  	%r37, %r20, 1;
	setp.eq.b32 	%p10, %r37, 1;
	not.pred 	%p11, %p10;
	@%p11 bra 	$L__BB1_14;
	mul.lo.s32 	%r38, %r47, %r21;
	add.s32 	%r39, %r38, %r1;
	mul.wide.s32 	%rd42, %r39, 4;
	add.s64 	%rd43, %rd1, %rd42;
	ld.global.f32 	%f72, [%rd43];
	add.s32 	%r40, %r38, %r28;
	mul.wide.s32 	%rd44, %r40, 4;
	add.s64 	%rd45, %rd1, %rd44;
	ld.global.f32 	%f73, [%rd45];
	sub.f32 	%f74, %f72, %f73;
	fma.rn.f32 	%f82, %f74, %f74, %f82;
$L__BB1_14:
	mad.lo.s32 	%r41, %r21, %r1, %r28;
	mul.wide.s32 	%rd46, %r41, 4;
	add.s64 	%rd47, %rd2, %rd46;
	st.global.f32 	[%rd47], %f82;
$L__BB1_15:
	ret;
$L__BB1_16:
	mad.lo.s32 	%r42, %r21, %r1, %r1;
	mul.wide.u32 	%rd48, %r42, 4;
	add.s64 	%rd49, %rd2, %rd48;
	mov.b32 	%r43, 0;
	st.global.u32 	[%rd49], %r43;
	bra.uni 	$L__BB1_15;

}
	// .globl	_Z44assignPointsToClustersWithTriangleInequalityPKfS0_S0_PfPiS2_iii
.visible .entry _Z44assignPointsToClustersWithTriangleInequalityPKfS0_S0_PfPiS2_iii(
	.param .u64 .ptr .align 1 _Z44assignPointsToClustersWithTriangleInequalityPKfS0_S0_PfPiS2_iii_param_0,
	.param .u64 .ptr .align 1 _Z44assignPointsToClustersWithTriangleInequalityPKfS0_S0_PfPiS2_iii_param_1,
	.param .u64 .ptr .align 1 _Z44assignPointsToClustersWithTriangleInequalityPKfS0_S0_PfPiS2_iii_param_2,
	.param .u64 .ptr .align 1 _Z44assignPointsToClustersWithTriangleInequalityPKfS0_S0_PfPiS2_iii_param_3,
	.param .u64 .ptr .align 1 _Z44assignPointsToClustersWithTriangleInequalityPKfS0_S0_PfPiS2_iii_param_4,
	.param .u64 .ptr .align 1 _Z44assignPointsToClustersWithTriangleInequalityPKfS0_S0_PfPiS2_iii_param_5,
	.param .u32 _Z44assignPointsToClustersWithTriangleInequalityPKfS0_S0_PfPiS2_iii_param_6,
	.param .u32 _Z44assignPointsToClustersWithTriangleInequalityPKfS0_S0_PfPiS2_iii_param_7,
	.param .u32 _Z44assignPointsToClustersWithTriangleInequalityPKfS0_S0_PfPiS2_iii_param_8
)
{
	.reg .pred 	%p<60>;
	.reg .b32 	%r<228>;
	.reg .b32 	%f<204>;
	.reg .b64 	%rd<83>;

	ld.param.u64 	%rd11, [_Z44assignPointsToClustersWithTriangleInequalityPKfS0_S0_PfPiS2_iii_param_0];
	ld.param.u64 	%rd7, [_Z44assignPointsToClustersWithTriangleInequalityPKfS0_S0_PfPiS2_iii_param_1];
	ld.param.u64 	%rd8, [_Z44assignPointsToClustersWithTriangleInequalityPKfS0_S0_PfPiS2_iii_param_2];
	ld.param.u64 	%rd12, [_Z44assignPointsToClustersWithTriangleInequalityPKfS0_S0_PfPiS2_iii_param_3];
	ld.param.u64 	%rd9, [_Z44assignPointsToClustersWithTriangleInequalityPKfS0_S0_PfPiS2_iii_param_4];
	ld.param.u32 	%r76, [_Z44assignPointsToClustersWithTriangleInequalityPKfS0_S0_PfPiS2_iii_param_6];
	ld.param.u32 	%r77, [_Z44assignPointsToClustersWithTriangleInequalityPKfS0_S0_PfPiS2_iii_param_7];
	ld.param.u32 	%r78, [_Z44assignPointsToClustersWithTriangleInequalityPKfS0_S0_PfPiS2_iii_param_8];
	cvta.to.global.u64 	%rd1, %rd11;
	cvta.to.global.u64 	%rd2, %rd12;
	mov.u32 	%r79, %ctaid.x;
	mov.u32 	%r1, %ntid.x;
	mov.u32 	%r200, %tid.x;
	mad.lo.s32 	%r3, %r79, %r1, %r200;
	setp.ge.s32 	%p1, %r3, %r76;
	@%p1 bra 	$L__BB2_74;
	cvta.to.global.u64 	%rd13, %rd9;
	mul.wide.s32 	%rd14, %r3, 4;
	add.s64 	%rd3, %rd13, %rd14;
	ld.global.u32 	%r4, [%rd3];
	mul.lo.s32 	%r5, %r78, %r77;
	setp.ge.s32 	%p2, %r200, %r5;
	@%p2 bra 	$L__BB2_7;
	setp.lt.u32 	%p3, %r5, 1025;
	@%p3 bra 	$L__BB2_5;
	cvta.to.global.u64 	%rd4, %rd7;
	mov.u32 	%r81, s_data;
	mov.u32 	%r199, %r200;
$L__BB2_4:
	mul.wide.s32 	%rd15, %r199, 4;
	add.s64 	%rd16, %rd4, %rd15;
	ld.global.f32 	%f43, [%rd16];
	shl.b32 	%r80, %r199, 2;
	add.s32 	%r82, %r81, %r80;
	st.shared.f32 	[%r82], %f43;
	add.s32 	%r199, %r199, %r1;
	setp.lt.s32 	%p4, %r199, %r5;
	@%p4 bra 	$L__BB2_4;
	bra.uni 	$L__BB2_7;
$L__BB2_5:
	mov.u64 	%rd18, c_centroids;
	mov.u32 	%r84, s_data;
	mov.u32 	%r197, %r200;
$L__BB2_6:
	mul.wide.u32 	%rd17, %r197, 4;
	add.s64 	%rd19, %rd18, %rd17;
	ld.const.f32 	%f44, [%rd19];
	shl.b32 	%r83, %r197, 2;
	add.s32 	%r85, %r84, %r83;
	st.shared.f32 	[%r85], %f44;
	add.s32 	%r197, %r197, %r1;
	setp.lt.s32 	%p5, %r197, %r5;
	@%p5 bra 	$L__BB2_6;
$L__BB2_7:
	shl.b32 	%r86, %r5, 2;
	mov.u32 	%r87, s_data;
	add.s32 	%r8, %r87, %r86;
	mul.lo.s32 	%r9, %r77, %r77;
	setp.ge.u32 	%p6, %r200, %r9;
	@%p6 bra 	$L__BB2_13;
	setp.lt.u32 	%p7, %r9, 1025;
	@%p7 bra 	$L__BB2_11;
	cvta.to.global.u64 	%rd5, %rd8;
$L__BB2_10:
	mul.wide.s32 	%rd20, %r200, 4;
	add.s64 	%rd21, %rd5, %rd20;
	ld.global.f32 	%f45, [%rd21];
	shl.b32 	%r88, %r200, 2;
	add.s32 	%r89, %r8, %r88;
	st.shared.f32 	[%r89], %f45;
	add.s32 	%r200, %r200, %r1;
	setp.lt.s32 	%p8, %r200, %r9;
	@%p8 bra 	$L__BB2_10;
	bra.uni 	$L__BB2_13;
$L__BB2_11:
	mov.u64 	%rd23, c_centroidDistances;
$L__BB2_12:
	mul.wide.u32 	%rd22, %r200, 4;
	add.s64 	%rd24, %rd23, %rd22;
	ld.const.f32 	%f46, [%rd24];
	shl.b32 	%r90, %r200, 2;
	add.s32 	%r91, %r8, %r90;
	st.shared.f32 	[%r91], %f46;
	add.s32 	%r200, %r200, %r1;
	setp.lt.u32 	%p9, %r200, %r9;
	@%p9 bra 	$L__BB2_12;
$L__BB2_13:
	bar.sync 	0;
	setp.lt.s32 	%p10, %r4, 0;
	mov.f32 	%f184, 0f7F7FFFFF;
	@%p10 bra 	$L__BB2_27;
	setp.lt.s32 	%p11, %r78, 1;
	mov.f32 	%f184, 0f00000000;
	@%p11 bra 	$L__BB2_26;
	and.b32  	%r16, %r78, 7;
	setp.lt.u32 	%p12, %r78, 8;
	mov.f32 	%f184, 0f00000000;
	mov.b32 	%r203, 0;
	@%p12 bra 	$L__BB2_18;
	and.b32  	%r203, %r78, 2147483640;
	mov.f32 	%f184, 0f00000000;
	mov.b32 	%r201, 0;
	mul.wide.s32 	%rd27, %r76, 4;
$L__BB2_17:
	.pragma "nounroll";
	mad.lo.s32 	%r94, %r201, %r76, %r3;
	mul.wide.s32 	%rd25, %r94, 4;
	add.s64 	%rd26, %rd1, %rd25;
	ld.global.f32 	%f52, [%rd26];
	mad.lo.s32 	%r95, %r201, %r77, %r4;
	shl.b32 	%r96, %r95, 2;
	add.s32 	%r98, %r87, %r96;
	ld.shared.f32 	%f53, [%r98];
	sub.f32 	%f54, %f52, %f53;
	fma.rn.f32 	%f55, %f54, %f54, %f184;
	add.s64 	%rd28, %rd26, %rd27;
	ld.global.f32 	%f56, [%rd28];
	shl.b32 	%r99, %r77, 2;
	add.s32 	%r100, %r98, %r99;
	ld.shared.f32 	%f57, [%r100];
	sub.f32 	%f58, %f56, %f57;
	fma.rn.f32 	%f59, %f58, %f58, %f55;
	add.s64 	%rd29, %rd28, %rd27;
	ld.global.f32 	%f60, [%rd29];
	add.s32 	%r101, %r100, %r99;
	ld.shared.f32 	%f61, [%r101];
	sub.f32 	%f62, %f60, %f61;
	fma.rn.f32 	%f63, %f62, %f62, %f59;
	add.s64 	%rd30, %rd29, %rd27;
	ld.global.f32 	%f64, [%rd30];
	add.s32 	%r102, %r101, %r99;
	ld.shared.f32 	%f65, [%r102];
	sub.f32 	%f66, %f64, %f65;
	fma.rn.f32 	%f67, %f66, %f66, %f63;
	add.s64 	%rd31, %rd30, %rd27;
	ld.global.f32 	%f68, [%rd31];
	add.s32 	%r103, %r102, %r99;
	ld.shared.f32 	%f69, [%r103];
	sub.f32 	%f70, %f68, %f69;
	fma.rn.f32 	%f71, %f70, %f70, %f67;
	add.s64 	%rd32, %rd31, %rd27;
	ld.global.f32 	%f72, [%rd32];
	add.s32 	%r104, %r103, %r99;
	ld.shared.f32 	%f73, [%r104];
	sub.f32 	%f74, %f72, %f73;
	fma.rn.f32 	%f75, %f74, %f74, %f71;
	add.s64 	%rd33, %rd32, %rd27;
	ld.global.f32 	%f76, [%rd33];
	add.s32 	%r105, %r104, %r99;
	ld.shared.f32 	%f77, [%r105];
	sub.f32 	%f78, %f76, %f77;
	fma.rn.f32 	%f79, %f78, %f78, %f75;
	add.s64 	%rd34, %rd33, %rd27;
	ld.global.f32 	%f80, [%rd34];
	add.s32 	%r106, %r105, %r99;
	ld.shared.f32 	%f81, [%r106];
	sub.f32 	%f82, %f80, %f81;
	fma.rn.f32 	%f184, %f82, %f82, %f79;
	add.s32 	%r201, %r201, 8;
	setp.ne.s32 	%p13, %r201, %r203;
	@%p13 bra 	$L__BB2_17;
$L__BB2_18:
	setp.eq.s32 	%p14, %r16, 0;
	@%p14 bra 	$L__BB2_26;
	and.b32  	%r21, %r78, 3;
	setp.lt.u32 	%p15, %r16, 4;
	@%p15 bra 	$L__BB2_21;
	mad.lo.s32 	%r107, %r203, %r76, %r3;
	mul.wide.s32 	%rd35, %r107, 4;
	add.s64 	%rd36, %rd1, %rd35;
	ld.global.f32 	%f84, [%rd36];
	mad.lo.s32 	%r108, %r203, %r77, %r4;
	shl.b32 	%r109, %r108, 2;
	add.s32 	%r111, %r87, %r109;
	ld.shared.f32 	%f85, [%r111];
	sub.f32 	%f86, %f84, %f85;
	fma.rn.f32 	%f87, %f86, %f86, %f184;
	mul.wide.s32 	%rd37, %r76, 4;
	add.s64 	%rd38, %rd36, %rd37;
	ld.global.f32 	%f88, [%rd38];
	shl.b32 	%r112, %r77, 2;
	add.s32 	%r113, %r111, %r112;
	ld.shared.f32 	%f89, [%r113];
	sub.f32 	%f90, %f88, %f89;
	fma.rn.f32 	%f91, %f90, %f90, %f87;
	add.s64 	%rd39, %rd38, %rd37;
	ld.global.f32 	%f92, [%rd39];
	add.s32 	%r114, %r113, %r112;
	ld.shared.f32 	%f93, [%r114];
	sub.f32 	%f94, %f92, %f93;
	fma.rn.f32 	%f95, %f94, %f94, %f91;
	add.s64 	%rd40, %rd39, %rd37;
	ld.global.f32 	%f96, [%rd40];
	add.s32 	%r115, %r114, %r112;
	ld.shared.f32 	%f97, [%r115];
	sub.f32 	%f98, %f96, %f97;
	fma.rn.f32 	%f184, %f98, %f98, %f95;
	add.s32 	%r203, %r203, 4;
$L__BB2_21:
	setp.eq.s32 	%p16, %r21, 0;
	@%p16 bra 	$L__BB2_26;
	setp.eq.s32 	%p17, %r21, 1;
	@%p17 bra 	$L__BB2_24;
	mad.lo.s32 	%r116, %r203, %r76, %r3;
	mul.wide.s32 	%rd41, %r116, 4;
	add.s64 	%rd42, %rd1, %rd41;
	ld.global.f32 	%f100, [%rd42];
	mad.lo.s32 	%r117, %r203, %r77, %r4;
	shl.b32 	%r118, %r117, 2;
	add.s32 	%r120, %r87, %r118;
	ld.shared.f32 	%f101, [%r120];
	sub.f32 	%f102, %f100, %f101;
	fma.rn.f32 	%f103, %f102, %f102, %f184;
	mul.wide.s32 	%rd43, %r76, 4;
	add.s64 	%rd44, %rd42, %rd43;
	ld.global.f32 	%f104, [%rd44];
	shl.b32 	%r121, %r77, 2;
	add.s32 	%r122, %r120, %r121;
	ld.shared.f32 	%f105, [%r122];
	sub.f32 	%f106, %f104, %f105;
	fma.rn.f32 	%f184, %f106, %f106, %f103;
	add.s32 	%r203, %r203, 2;
$L__BB2_24:
	and.b32  	%r123, %r78, 1;
	setp.eq.b32 	%p18, %r123, 1;
	not.pred 	%p19, %p18;
	@%p19 bra 	$L__BB2_26;
	mad.lo.s32 	%r124, %r203, %r76, %r3;
	mul.wide.s32 	%rd45, %r124, 4;
	add.s64 	%rd46, %rd1, %rd45;
	ld.global.f32 	%f107, [%rd46];
	mad.lo.s32 	%r125, %r203, %r77, %r4;
	shl.b32 	%r126, %r125, 2;
	add.s32 	%r128, %r87, %r126;
	ld.shared.f32 	%f108, [%r128];
	sub.f32 	%f109, %f107, %f108;
	fma.rn.f32 	%f184, %f109, %f109, %f184;
$L__BB2_26:
	mad.lo.s32 	%r129, %r77, %r3, %r4;
	mul.wide.s32 	%rd47, %r129, 4;
	add.s64 	%rd48, %rd2, %rd47;
	st.global.f32 	[%rd48], %f184;
$L__BB2_27:
	setp.lt.s32 	%p20, %r77, 1;
	mov.u32 	%r217, %r4;
	@%p20 bra 	$L__BB2_72;
	mul.f32 	%f14, %f184, 0f40800000;
	setp.lt.s32 	%p21, %r78, 1;
	mul.lo.s32 	%r26, %r77, %r3;
	@%p21 bra 	$L__BB2_46;
	and.b32  	%r27, %r78, 7;
	and.b32  	%r158, %r78, 2147483640;
	neg.s32 	%r28, %r158;
	shl.b32 	%r29, %r76, 3;
	shl.b32 	%r30, %r77, 2;
	mov.b32 	%r205, 0;
	mul.wide.s32 	%rd75, %r76, 4;
	mov.u32 	%r217, %r4;
$L__BB2_30:
	setp.eq.s32 	%p46, %r205, %r4;
	@%p46 bra 	$L__BB2_45;
	setp.lt.s32 	%p47, %r4, 0;
	@%p47 bra 	$L__BB2_33;
	mad.lo.s32 	%r159, %r205, %r77, %r4;
	shl.b32 	%r160, %r159, 2;
	add.s32 	%r161, %r8, %r160;
	ld.shared.f32 	%f115, [%r161];
	setp.ge.f32 	%p48, %f115, %f14;
	@%p48 bra 	$L__BB2_45;
$L__BB2_33:
	setp.lt.u32 	%p49, %r78, 8;
	mov.f32 	%f194, 0f00000000;
	mov.b32 	%r211, 0;
	@%p49 bra 	$L__BB2_36;
	shl.b32 	%r163, %r205, 2;
	mov.u32 	%r164, s_data;
	add.s32 	%r208, %r164, %r163;
	mov.f32 	%f194, 0f00000000;
	mov.u32 	%r207, %r3;
	mov.u32 	%r209, %r28;
$L__BB2_35:
	.pragma "nounroll";
	and.b32  	%r211, %r78, 2147483640;
	mul.wide.s32 	%rd57, %r207, 4;
	add.s64 	%rd58, %rd1, %rd57;
	ld.global.f32 	%f119, [%rd58];
	ld.shared.f32 	%f120, [%r208];
	sub.f32 	%f121, %f119, %f120;
	fma.rn.f32 	%f122, %f121, %f121, %f194;
	add.s64 	%rd60, %rd58, %rd75;
	ld.global.f32 	%f123, [%rd60];
	add.s32 	%r165, %r208, %r30;
	ld.shared.f32 	%f124, [%r165];
	sub.f32 	%f125, %f123, %f124;
	fma.rn.f32 	%f126, %f125, %f125, %f122;
	add.s64 	%rd61, %rd60, %rd75;
	ld.global.f32 	%f127, [%rd61];
	add.s32 	%r166, %r165, %r30;
	ld.shared.f32 	%f128, [%r166];
	sub.f32 	%f129, %f127, %f128;
	fma.rn.f32 	%f130, %f129, %f129, %f126;
	add.s64 	%rd62, %rd61, %rd75;
	ld.global.f32 	%f131, [%rd62];
	add.s32 	%r167, %r166, %r30;
	ld.shared.f32 	%f132, [%r167];
	sub.f32 	%f133, %f131, %f132;
	fma.rn.f32 	%f134, %f133, %f133, %f130;
	add.s64 	%rd63, %rd62, %rd75;
	ld.global.f32 	%f135, [%rd63];
	add.s32 	%r168, %r167, %r30;
	ld.shared.f32 	%f136, [%r168];
	sub.f32 	%f137, %f135, %f136;
	fma.rn.f32 	%f138, %f137, %f137, %f134;
	add.s64 	%rd64, %rd63, %rd75;
	ld.global.f32 	%f139, [%rd64];
	add.s32 	%r169, %r168, %r30;
	ld.shared.f32 	%f140, [%r169];
	sub.f32 	%f141, %f139, %f140;
	fma.rn.f32 	%f142, %f141, %f141, %f138;
	add.s64 	%rd65, %rd64, %rd75;
	ld.global.f32 	%f143, [%rd65];
	add.s32 	%r170, %r169, %r30;
	ld.shared.f32 	%f144, [%r170];
	sub.f32 	%f145, %f143, %f144;
	fma.rn.f32 	%f146, %f145, %f145, %f142;
	add.s64 	%rd66, %rd65, %rd75;
	ld.global.f32 	%f147, [%rd66];
	add.s32 	%r171, %r170, %r30;
	ld.shared.f32 	%f148, [%r171];
	sub.f32 	%f149, %f147, %f148;
	fma.rn.f32 	%f194, %f149, %f149, %f146;
	add.s32 	%r209, %r209, 8;
	shl.b32 	%r172, %r77, 5;
	add.s32 	%r208, %r208, %r172;
	add.s32 	%r207, %r207, %r29;
	setp.ne.s32 	%p50, %r209, 0;
	@%p50 bra 	$L__BB2_35;
$L__BB2_36:
	setp.eq.s32 	%p51, %r27, 0;
	@%p51 bra 	$L__BB2_44;
	add.s32 	%r173, %r27, -1;
	setp.lt.u32 	%p52, %r173, 3;
	@%p52 bra 	$L__BB2_39;
	mad.lo.s32 	%r174, %r211, %r76, %r3;
	mul.wide.s32 	%rd67, %r174, 4;
	add.s64 	%rd68, %rd1, %rd67;
	ld.global.f32 	%f151, [%rd68];
	mad.lo.s32 	%r175, %r211, %r77, %r205;
	shl.b32 	%r176, %r175, 2;
	mov.u32 	%r177, s_data;
	add.s32 	%r178, %r177, %r176;
	ld.shared.f32 	%f152, [%r178];
	sub.f32 	%f153, %f151, %f152;
	fma.rn.f32 	%f154, %f153, %f153, %f194;
	add.s64 	%rd70, %rd68, %rd75;
	ld.global.f32 	%f155, [%rd70];
	add.s32 	%r179, %r178, %r30;
	ld.shared.f32 	%f156, [%r179];
	sub.f32 	%f157, %f155, %f156;
	fma.rn.f32 	%f158, %f157, %f157, %f154;
	add.s64 	%rd71, %rd70, %rd75;
	ld.global.f32 	%f159, [%rd71];
	add.s32 	%r180, %r179, %r30;
	ld.shared.f32 	%f160, [%r180];
	sub.f32 	%f161, %f159, %f160;
	fma.rn.f32 	%f162, %f161, %f161, %f158;
	add.s64 	%rd72, %rd71, %rd75;
	ld.global.f32 	%f163, [%rd72];
	add.s32 	%r181, %r180, %r30;
	ld.shared.f32 	%f164, [%r181];
	sub.f32 	%f165, %f163, %f164;
	fma.rn.f32 	%f194, %f165, %f165, %f162;
	add.s32 	%r211, %r211, 4;
$L__BB2_39:
	and.b32  	%r182, %r78, 3;
	setp.eq.s32 	%p53, %r182, 0;
	@%p53 bra 	$L__BB2_44;
	setp.eq.s32 	%p54, %r182, 1;
	@%p54 bra 	$L__BB2_42;
	mad.lo.s32 	%r183, %r211, %r76, %r3;
	mul.wide.s32 	%rd73, %r183, 4;
	add.s64 	%rd74, %rd1, %rd73;
	ld.global.f32 	%f167, [%rd74];
	mad.lo.s32 	%r184, %r211, %r77, %r205;
	shl.b32 	%r185, %r184, 2;
	mov.u32 	%r186, s_data;
	add.s32 	%r187, %r186, %r185;
	ld.shared.f32 	%f168, [%r187];
	sub.f32 	%f169, %f167, %f168;
	fma.rn.f32 	%f170, %f169, %f169, %f194;
	add.s64 	%rd76, %rd74, %rd75;
	ld.global.f32 	%f171, [%rd76];
	add.s32 	%r188, %r187, %r30;
	ld.shared.f32 	%f172, [%r188];
	sub.f32 	%f173, %f171, %f172;
	fma.rn.f32 	%f194, %f173, %f173, %f170;
	add.s32 	%r211, %r211, 2;
$L__BB2_42:
	and.b32  	%r189, %r78, 1;
	setp.eq.b32 	%p55, %r189, 1;
	not.pred 	%p56, %p55;
	@%p56 bra 	$L__BB2_44;
	mad.lo.s32 	%r190, %r211, %r76, %r3;
	mul.wide.s32 	%rd77, %r190, 4;
	add.s64 	%rd78, %rd1, %rd77;
	ld.global.f32 	%f174, [%rd78];
	mad.lo.s32 	%r191, %r211, %r77, %r205;
	shl.b32 	%r192, %r191, 2;
	mov.u32 	%r193, s_data;
	add.s32 	%r194, %r193, %r192;
	ld.shared.f32 	%f175, [%r194];
	sub.f32 	%f176, %f174, %f175;
	fma.rn.f32 	%f194, %f176, %f176, %f194;
$L__BB2_44:
	add.s32 	%r195, %r205, %r26;
	mul.wide.s32 	%rd79, %r195, 4;
	add.s64 	%rd80, %rd2, %rd79;
	st.global.f32 	[%rd80], %f194;
	setp.lt.f32 	%p57, %f194, %f184;
	selp.f32 	%f184, %f194, %f184, %p57;
	selp.b32 	%r217, %r205, %r217, %p57;
$L__BB2_45:
	add.s32 	%r205, %r205, 1;
	setp.eq.s32 	%p58, %r205, %r77;
	@%p58 bra 	$L__BB2_72;
	bra.uni 	$L__BB2_30;
$L__BB2_46:
	add.s32 	%r132, %r77, -1;
	and.b32  	%r49, %r77, 3;
	setp.lt.u32 	%p22, %r132, 3;
	mov.b32 	%r223, 0;
	mov.u32 	%r217, %r4;
	@%p22 bra 	$L__BB2_65;
	and.b32  	%r223, %r77, 2147483644;
	mov.b32 	%r214, 0;
	cvt.s64.s32 	%rd51, %r26;
	mov.u32 	%r217, %r4;
$L__BB2_48:
	setp.eq.s32 	%p23, %r214, %r4;
	@%p23 bra 	$L__BB2_52;
	setp.lt.s32 	%p24, %r4, 0;
	@%p24 bra 	$L__BB2_51;
	mad.lo.s32 	%r134, %r214, %r77, %r4;
	shl.b32 	%r135, %r134, 2;
	add.s32 	%r136, %r8, %r135;
	ld.shared.f32 	%f110, [%r136];
	setp.ge.f32 	%p25, %f110, %f14;
	@%p25 bra 	$L__BB2_52;
$L__BB2_51:
	add.s32 	%r137, %r214, %r26;
	mul.wide.s32 	%rd49, %r137, 4;
	add.s64 	%rd50, %rd2, %rd49;
	mov.b32 	%r138, 0;
	st.global.u32 	[%rd50], %r138;
	setp.gt.f32 	%p26, %f184, 0f00000000;
	selp.f32 	%f184, 0f00000000, %f184, %p26;
	selp.b32 	%r217, %r214, %r217, %p26;
$L__BB2_52:
	add.s32 	%r55, %r214, 1;
	setp.eq.s32 	%p27, %r55, %r4;
	cvt.s64.s32 	%rd52, %r214;
	add.s64 	%rd53, %rd52, %rd51;
	shl.b64 	%rd54, %rd53, 2;
	add.s64 	%rd6, %rd2, %rd54;
	@%p27 bra 	$L__BB2_56;
	setp.lt.s32 	%p28, %r4, 0;
	@%p28 bra 	$L__BB2_55;
	mad.lo.s32 	%r139, %r55, %r77, %r4;
	shl.b32 	%r140, %r139, 2;
	add.s32 	%r141, %r8, %r140;
	ld.shared.f32 	%f111, [%r141];
	setp.ge.f32 	%p29, %f111, %f14;
	@%p29 bra 	$L__BB2_56;
$L__BB2_55:
	mov.b32 	%r142, 0;
	st.global.u32 	[%rd6+4], %r142;
	setp.gt.f32 	%p30, %f184, 0f00000000;
	selp.f32 	%f184, 0f00000000, %f184, %p30;
	selp.b32 	%r217, %r55, %r217, %p30;
$L__BB2_56:
	add.s32 	%r58, %r214, 2;
	setp.eq.s32 	%p31, %r58, %r4;
	@%p31 bra 	$L__BB2_60;
	setp.lt.s32 	%p32, %r4, 0;
	@%p32 bra 	$L__BB2_59;
	mad.lo.s32 	%r143, %r58, %r77, %r4;
	shl.b32 	%r144, %r143, 2;
	add.s32 	%r145, %r8, %r144;
	ld.shared.f32 	%f112, [%r145];
	setp.ge.f32 	%p33, %f112, %f14;
	@%p33 bra 	$L__BB2_60;
$L__BB2_59:
	mov.b32 	%r146, 0;
	st.global.u32 	[%rd6+8], %r146;
	setp.gt.f32 	%p34, %f184, 0f00000000;
	selp.f32 	%f184, 0f00000000, %f184, %p34;
	selp.b32 	%r217, %r58, %r217, %p34;
$L__BB2_60:
	add.s32 	%r61, %r214, 3;
	setp.eq.s32 	%p35, %r61, %r4;
	@%p35 bra 	$L__BB2_64;
	setp.lt.s32 	%p36, %r4, 0;
	@%p36 bra 	$L__BB2_63;
	mad.lo.s32 	%r147, %r61, %r77, %r4;
	shl.b32 	%r148, %r147, 2;
	add.s32 	%r149, %r8, %r148;
	ld.shared.f32 	%f113, [%r149];
	setp.ge.f32 	%p37, %f113, %f14;
	@%p37 bra 	$L__BB2_64;
$L__BB2_63:
	mov.b32 	%r150, 0;
	st.global.u32 	[%rd6+12], %r150;
	setp.gt.f32 	%p38, %f184, 0f00000000;
	selp.f32 	%f184, 0f00000000, %f184, %p38;
	selp.b32 	%r217, %r61, %r217, %p38;
$L__BB2_64:
	add.s32 	%r214, %r214, 4;
	setp.ne.s32 	%p39, %r214, %r223;
	@%p39 bra 	$L__BB2_48;
$L__BB2_65:
	setp.eq.s32 	%p40, %r49, 0;
	@%p40 bra 	$L__BB2_72;
	mov.b32 	%r225, 0;
$L__BB2_67:
	.pragma "nounroll";
	setp.eq.s32 	%p41, %r223, %r4;
	@%p41 bra 	$L__BB2_71;
	setp.lt.s32 	%p42, %r4, 0;
	@%p42 bra 	$L__BB2_70;
	mad.lo.s32 	%r152, %r223, %r77, %r4;
	shl.b32 	%r153, %r152, 2;
	add.s32 	%r154, %r8, %r153;
	ld.shared.f32 	%f114, [%r154];
	setp.ge.f32 	%p43, %f114, %f14;
	@%p43 bra 	$L__BB2_71;
$L__BB2_70:
	add.s32 	%r155, %r223, %r26;
	mul.wide.s32 	%rd55, %r155, 4;
	add.s64 	%rd56, %rd2, %rd55;
	mov.b32 	%r156, 0;
	st.global.u32 	[%rd56], %r156;
	setp.gt.f32 	%p44, %f184, 0f00000000;
	selp.f32 	%f184, 0f00000000, %f184, %p44;
	selp.b32 	%r217, %r223, %r217, %p44;
$L__BB2_71:
	add.s32 	%r223, %r223, 1;
	add.s32 	%r225, %r225, 1;
	setp.ne.s32 	%p45, %r225, %r49;
	@%p45 bra 	$L__BB2_67;
$L__BB2_72:
	setp.eq.s32 	%p59, %r4, %r217;
	@%p59 bra 	$L__BB2_74;
	ld.param.u64 	%rd82, [_Z44assignPointsToClustersWithTriangleInequalityPKfS0_S0_PfPiS2_iii_param_5];
	st.global.u32 	[%rd3], %r217;
	cvta.to.global.u64 	%rd81, %rd82;
	atom.global.add.u32 	%r196, [%rd81], 1;
$L__BB2_74:
	ret;

}
	// .globl	_Z23resetCentroidsAndCountsPfPiii
.visible .entry _Z23resetCentroidsAndCountsPfPiii(
	.param .u64 .ptr .align 1 _Z23resetCentroidsAndCountsPfPiii_param_0,
	.param .u64 .ptr .align 1 _Z23resetCentroidsAndCountsPfPiii_param_1,
	.param .u32 _Z23resetCentroidsAndCountsPfPiii_param_2,
	.param .u32 _Z23resetCentroidsAndCountsPfPiii_param_3
)
{
	.reg .pred 	%p<3>;
	.reg .b32 	%r<10>;
	.reg .b64 	%rd<9>;

	ld.param.u64 	%rd1, [_Z23resetCentroidsAndCountsPfPiii_param_0];
	ld.param.u64 	%rd2, [_Z23resetCentroidsAndCountsPfPiii_param_1];
	ld.param.u32 	%r2, [_Z23resetCentroidsAndCountsPfPiii_param_2];
	ld.param.u32 	%r3, [_Z23resetCentroidsAndCountsPfPiii_param_3];
	mov.u32 	%r4, %ctaid.x;
	mov.u32 	%r5, %ntid.x;
	mov.u32 	%r6, %tid.x;
	mad.lo.s32 	%r1, %r4, %r5, %r6;
	mul.lo.s32 	%r7, %r3, %r2;
	setp.ge.s32 	%p1, %r1, %r7;
	@%p1 bra 	$L__BB3_3;
	cvta.to.global.u64 	%rd3, %rd1;
	mul.wide.s32 	%rd4, %r1, 4;
	add.s64 	%rd5, %rd3, %rd4;
	mov.b32 	%r8, 0;
	st.global.u32 	[%rd5], %r8;
	setp.ge.s32 	%p2, %r1, %r2;
	@%p2 bra 	$L__BB3_3;
	cvta.to.global.u64 	%rd6, %rd2;
	add.s64 	%rd8, %rd6, %rd4;
	mov.b32 	%r9, 0;
	st.global.u32 	[%rd8], %r9;
$L__BB3_3:
	ret;

}
	// .globl	_Z29accumulatePointsIntoCentroidsPKfPfPKiPiiii
.visible .entry _Z29accumulatePointsIntoCentroidsPKfPfPKiPiiii(
	.param .u64 .ptr .align 1 _Z29accumulatePointsIntoCentroidsPKfPfPKiPiiii_param_0,
	.param .u64 .ptr .align 1 _Z29accumulatePointsIntoCentroidsPKfPfPKiPiiii_param_1,
	.param .u64 .ptr .align 1 _Z29accumulatePointsIntoCentroidsPKfPfPKiPiiii_param_2,
	.param .u64 .ptr .align 1 _Z29accumulatePointsIntoCentroidsPKfPfPKiPiiii_param_3,
	.param .u32 _Z29accumulatePointsIntoCentroidsPKfPfPKiPiiii_param_4,
	.param .u32 _Z29accumulatePointsIntoCentroidsPKfPfPKiPiiii_param_5,
	.param .u32 _Z29accumulatePointsIntoCentroidsPKfPfPKiPiiii_param_6
)
{
	.reg .pred 	%p<14>;
	.reg .b32 	%r<59>;
	.reg .b32 	%f<59>;
	.reg .b64 	%rd<91>;

	ld.param.u64 	%rd5, [_Z29accumulatePointsIntoCentroidsPKfPfPKiPiiii_param_2];
	ld.param.u64 	%rd6, [_Z29accumulatePointsIntoCentroidsPKfPfPKiPiiii_param_3];
	ld.param.u32 	%r28, [_Z29accumulatePointsIntoCentroidsPKfPfPKiPiiii_param_4];
	ld.param.u32 	%r30, [_Z29accumulatePointsIntoCentroidsPKfPfPKiPiiii_param_6];
	mov.u32 	%r31, %ctaid.x;
	mov.u32 	%r32, %ntid.x;
	mov.u32 	%r33, %tid.x;
	mad.lo.s32 	%r1, %r31, %r32, %r33;
	setp.ge.s32 	%p1, %r1, %r28;
	@%p1 bra 	$L__BB4_15;
	cvta.to.global.u64 	%rd7, %rd5;
	mul.wide.s32 	%rd8, %r1, 4;
	add.s64 	%rd9, %rd7, %rd8;
	ld.global.u32 	%r2, [%rd9];
	setp.lt.s32 	%p2, %r2, 0;
	setp.ge.s32 	%p3, %r2, %r30;
	or.pred  	%p4, %p2, %p3;
	@%p4 bra 	$L__BB4_15;
	ld.param.u32 	%r43, [_Z29accumulatePointsIntoCentroidsPKfPfPKiPiiii_param_5];
	cvta.to.global.u64 	%rd10, %rd6;
	mul.wide.u32 	%rd11, %r2, 4;
	add.s64 	%rd12, %rd10, %rd11;
	atom.global.add.u32 	%r34, [%rd12], 1;
	setp.lt.s32 	%p5, %r43, 1;
	@%p5 bra 	$L__BB4_15;
	ld.param.u32 	%r44, [_Z29accumulatePointsIntoCentroidsPKfPfPKiPiiii_param_5];
	setp.lt.u32 	%p6, %r44, 16;
	mov.b32 	%r54, 0;
	@%p6 bra 	$L__BB4_6;
	ld.param.u32 	%r45, [_Z29accumulatePointsIntoCentroidsPKfPfPKiPiiii_param_5];
	and.b32  	%r36, %r45, 2147483632;
	neg.s32 	%r52, %r36;
	mul.wide.s32 	%rd19, %r30, 4;
	mul.wide.s32 	%rd21, %r28, 4;
	shl.b32 	%r37, %r28, 4;
	shl.b32 	%r38, %r30, 4;
	mov.u32 	%r50, %r2;
	mov.u32 	%r51, %r1;
$L__BB4_5:
	.pragma "nounroll";
	ld.param.u32 	%r46, [_Z29accumulatePointsIntoCentroidsPKfPfPKiPiiii_param_5];
	ld.param.u64 	%rd89, [_Z29accumulatePointsIntoCentroidsPKfPfPKiPiiii_param_1];
	ld.param.u64 	%rd87, [_Z29accumulatePointsIntoCentroidsPKfPfPKiPiiii_param_0];
	and.b32  	%r54, %r46, 2147483632;
	cvta.to.global.u64 	%rd13, %rd89;
	mul.wide.s32 	%rd14, %r50, 4;
	add.s64 	%rd15, %rd13, %rd14;
	cvta.to.global.u64 	%rd16, %rd87;
	mul.wide.s32 	%rd17, %r51, 4;
	add.s64 	%rd18, %rd16, %rd17;
	ld.global.f32 	%f1, [%rd18];
	atom.global.add.f32 	%f2, [%rd15], %f1;
	add.s64 	%rd20, %rd15, %rd19;
	add.s64 	%rd22, %rd18, %rd21;
	ld.global.f32 	%f3, [%rd22];
	atom.global.add.f32 	%f4, [%rd20], %f3;
	add.s64 	%rd23, %rd20, %rd19;
	add.s64 	%rd24, %rd22, %rd21;
	ld.global.f32 	%f5, [%rd24];
	atom.global.add.f32 	%f6, [%rd23], %f5;
	add.s64 	%rd25, %rd23, %rd19;
	add.s64 	%rd26, %rd24, %rd21;
	ld.global.f32 	%f7, [%rd26];
	atom.global.add.f32 	%f8, [%rd25], %f7;
	add.s64 	%rd27, %rd25, %rd19;
	add.s64 	%rd28, %rd26, %rd21;
	ld.global.f32 	%f9, [%rd28];
	atom.global.add.f32 	%f10, [%rd27], %f9;
	add.s64 	%rd29, %rd27, %rd19;
	add.s64 	%rd30, %rd28, %rd21;
	ld.global.f32 	%f11, [%rd30];
	atom.global.add.f32 	%f12, [%rd29], %f11;
	add.s64 	%rd31, %rd29, %rd19;
	add.s64 	%rd32, %rd30, %rd21;
	ld.global.f32 	%f13, [%rd32];
	atom.global.add.f32 	%f14, [%rd31], %f13;
	add.s64 	%rd33, %rd31, %rd19;
	add.s64 	%rd34, %rd32, %rd21;
	ld.global.f32 	%f15, [%rd34];
	atom.global.add.f32 	%f16, [%rd33], %f15;
	add.s64 	%rd35, %rd33, %rd19;
	add.s64 	%rd36, %rd34, %rd21;
	ld.global.f32 	%f17, [%rd36];
	atom.global.add.f32 	%f18, [%rd35], %f17;
	add.s64 	%rd37, %rd35, %rd19;
	add.s64 	%rd38, %rd36, %rd21;
	ld.global.f32 	%f19, [%rd38];
	atom.global.add.f32 	%f20, [%rd37], %f19;
	add.s64 	%rd39, %rd37, %rd19;
	add.s64 	%rd40, %rd38, %rd21;
	ld.global.f32 	%f21, [%rd40];
	atom.global.add.f32 	%f22, [%rd39], %f21;
	add.s64 	%rd41, %rd39, %rd19;
	add.s64 	%rd42, %rd40, %rd21;
	ld.global.f32 	%f23, [%rd42];
	atom.global.add.f32 	%f24, [%rd41], %f23;
	add.s64 	%rd43, %rd41, %rd19;
	add.s64 	%rd44, %rd42, %rd21;
	ld.global.f32 	%f25, [%rd44];
	atom.global.add.f32 	%f26, [%rd43], %f25;
	add.s64 	%rd45, %rd43, %rd19;
	add.s64 	%rd46, %rd44, %rd21;
	ld.global.f32 	%f27, [%rd46];
	atom.global.add.f32 	%f28, [%rd45], %f27;
	add.s64 	%rd47, %rd45, %rd19;
	add.s64 	%rd48, %rd46, %rd21;
	ld.global.f32 	%f29, [%rd48];
	atom.global.add.f32 	%f30, [%rd47], %f29;
	add.s64 	%rd49, %rd47, %rd19;
	add.s64 	%rd50, %rd48, %rd21;
	ld.global.f32 	%f31, [%rd50];
	atom.global.add.f32 	%f32, [%rd49], %f31;
	add.s32 	%r52, %r52, 16;
	add.s32 	%r51, %r51, %r37;
	add.s32 	%r50, %r50, %r38;
	setp.ne.s32 	%p7, %r52, 0;
	@%p7 bra 	$L__BB4_5;
$L__BB4_6:
	ld.param.u32 	%r47, [_Z29accumulatePointsIntoCentroidsPKfPfPKiPiiii_param_5];
	and.b32  	%r12, %r47, 15;
	setp.eq.s32 	%p8, %r12, 0;
	@%p8 bra 	$L__BB4_15;
	ld.param.u32 	%r48, [_Z29accumulatePointsIntoCentroidsPKfPfPKiPiiii_param_5];
	ld.param.u64 	%rd90, [_Z29accumulatePointsIntoCentroidsPKfPfPKiPiiii_param_1];
	ld.param.u64 	%rd88, [_Z29accumulatePointsIntoCentroidsPKfPfPKiPiiii_param_0];
	cvta.to.global.u64 	%rd1, %rd88;
	cvta.to.global.u64 	%rd2, %rd90;
	and.b32  	%r13, %r48, 7;
	setp.lt.u32 	%p9, %r12, 8;
	@%p9 bra 	$L__BB4_9;
	mad.lo.s32 	%r39, %r54, %r30, %r2;
	mul.wide.s32 	%rd51, %r39, 4;
	add.s64 	%rd52, %rd2, %rd51;
	mad.lo.s32 	%r40, %r54, %r28, %r1;
	mul.wide.s32 	%rd53, %r40, 4;
	add.s64 	%rd54, %rd1, %rd53;
	ld.global.f32 	%f33, [%rd54];
	atom.global.add.f32 	%f34, [%rd52], %f33;
	mul.wide.s32 	%rd55, %r30, 4;
	add.s64 	%rd56, %rd52, %rd55;
	mul.wide.s32 	%rd57, %r28, 4;
	add.s64 	%rd58, %rd54, %rd57;
	ld.global.f32 	%f35, [%rd58];
	atom.global.add.f32 	%f36, [%rd56], %f35;
	add.s64 	%rd59, %rd56, %rd55;
	add.s64 	%rd60, %rd58, %rd57;
	ld.global.f32 	%f37, [%rd60];
	atom.global.add.f32 	%f38, [%rd59], %f37;
	add.s64 	%rd61, %rd59, %rd55;
	add.s64 	%rd62, %rd60, %rd57;
	ld.global.f32 	%f39, [%rd62];
	atom.global.add.f32 	%f40, [%rd61], %f39;
	add.s64 	%rd63, %rd61, %rd55;
	add.s64 	%rd64, %rd62, %rd57;
	ld.global.f32 	%f41, [%rd64];
	atom.global.add.f32 	%f42, [%rd63], %f41;
	add.s64 	%rd65, %rd63, %rd55;
	add.s64 	%rd66, %rd64, %rd57;
	ld.global.f32 	%f43, [%rd66];
	atom.global.add.f32 	%f44, [%rd65], %f43;
	add.s64 	%rd67, %rd65, %rd55;
	add.s64 	%rd68, %rd66, %rd57;
	ld.global.f32 	%f45, [%rd68];
	atom.global.add.f32 	%f46, [%rd67], %f45;
	add.s64 	%rd69, %rd67, %rd55;
	add.s64 	%rd70, %rd68, %rd57;
	ld.global.f32 	%f47, [%rd70];
	atom.global.add.f32 	%f48, [%rd69], %f47;
	add.s32 	%r54, %r54, 8;
$L__BB4_9:
	setp.eq.s32 	%p10, %r13, 0;
	@%p10 bra 	$L__BB4_15;
	ld.param.u32 	%r49, [_Z29accumulatePointsIntoCentroidsPKfPfPKiPiiii_param_5];
	and.b32  	%r16, %r49, 3;
	setp.lt.u32 	%p11, %r13, 4;
	@%p11 bra 	$L__BB4_12;
	mad.lo.s32 	%r41, %r54, %r30, %r2;
	mul.wide.s32 	%rd71, %r41, 4;
	add.s64 	%rd72, %rd2, %rd71;
	mad.lo.s32 	%r42, %r54, %r28, %r1;
	mul.wide.s32 	%rd73, %r42, 4;
	add.s64 	%rd74, %rd1, %rd73;
	ld.global.f32 	%f49, [%rd74];
	atom.global.add.f32 	%f50, [%rd72], %f49;
	mul.wide.s32 	%rd75, %r30, 4;
	add.s64 	%rd76, %rd72, %rd75;
	mul.wide.s32 	%rd77, %r28, 4;
	add.s64 	%rd78, %rd74, %rd77;
	ld.global.f32 	%f51, [%rd78];
	atom.global.add.f32 	%f52, [%rd76], %f51;
	add.s64 	%rd79, %rd76, %rd75;
	add.s64 	%rd80, %rd78, %rd77;
	ld.global.f32 	%f53, [%rd80];
	atom.global.add.f32 	%f54, [%rd79], %f53;
	add.s64 	%rd81, %rd79, %rd75;
	add.s64 	%rd82, %rd80, %rd77;
	ld.global.f32 	%f55, [%rd82];
	atom.global.add.f32 	%f56, [%rd81], %f55;
	add.s32 	%r54, %r54, 4;
$L__BB4_12:
	setp.eq.s32 	%p12, %r16, 0;
	@%p12 bra 	$L__BB4_15;
	mad.lo.s32 	%r58, %r54, %r28, %r1;
	mad.lo.s32 	%r57, %r54, %r30, %r2;
	neg.s32 	%r56, %r16;
$L__BB4_14:
	.pragma "nounroll";
	mul.wide.s32 	%rd83, %r57, 4;
	add.s64 	%rd84, %rd2, %rd83;
	mul.wide.s32 	%rd85, %r58, 4;
	add.s64 	%rd86, %rd1, %rd85;
	ld.global.f32 	%f57, [%rd86];
	atom.global.add.f32 	%f58, [%rd84], %f57;
	add.s32 	%r58, %r58, %r28;
	add.s32 	%r57, %r57, %r30;
	add.s32 	%r56, %r56, 1;
	setp.ne.s32 	%p13, %r56, 0;
	@%p13 bra 	$L__BB4_14;
$L__BB4_15:
	ret;

}
	// .globl	_Z17finalizeCentroidsPfPKiii
.visible .entry _Z17finalizeCentroidsPfPKiii(
	.param .u64 .ptr .align 1 _Z17finalizeCentroidsPfPKiii_param_0,
	.param .u64 .ptr .align 1 _Z17finalizeCentroidsPfPKiii_param_1,
	.param .u32 _Z17finalizeCentroidsPfPKiii_param_2,
	.param .u32 _Z17finalizeCentroidsPfPKiii_param_3
)
{
	.reg .pred 	%p<5>;
	.reg .b32 	%r<7>;
	.reg .b32 	%f<4>;
	.reg .b64 	%rd<9>;

	ld.param.u64 	%rd1, [_Z17finalizeCentroidsPfPKiii_param_0];
	ld.param.u64 	%rd2, [_Z17finalizeCentroidsPfPKiii_param_1];
	ld.param.u32 	%r4, [_Z17finalizeCentroidsPfPKiii_param_2];
	ld.param.u32 	%r5, [_Z17finalizeCentroidsPfPKiii_param_3];
	mov.u32 	%r1, %ctaid.x;
	mov.u32 	%r2, %tid.x;
	setp.ge.s32 	%p1, %r1, %r5;
	setp.ge.s32 	%p2, %r2, %r4;
	or.pred  	%p3, %p2, %p1;
	@%p3 bra 	$L__BB5_3;
	cvta.to.global.u64 	%rd3, %rd2;
	mul.wide.u32 	%rd4, %r2, 4;
	add.s64 	%rd5, %rd3, %rd4;
	ld.global.u32 	%r3, [%rd5];
	setp.lt.s32 	%p4, %r3, 1;
	@%p4 bra 	$L__BB5_3;
	mad.lo.s32 	%r6, %r4, %r1, %r2;
	cvta.to.global.u64 	%rd6, %rd1;
	mul.wide.u32 	%rd7, %r6, 4;
	add.s64 	%rd8, %rd6, %rd7;
	ld.global.f32 	%f1, [%rd8];
	cvt.rn.f32.u32 	%f2, %r3;
	div.rn.f32 	%f3, %f1, %f2;
	st.global.f32 	[%rd8], %f3;
$L__BB5_3:
	ret;

}
	// .globl	_ZN3cub18CUB_300001_SM_10006detail11EmptyKernelIvEEvv
.visible .entry _ZN3cub18CUB_300001_SM_10006detail11EmptyKernelIvEEvv()
{


	ret;

}


// ===== COMPILED SASS (sm_100) =====

	.target	sm_100

	.elftype	@"ET_EXEC"


//--------------------- .note.nv.tkinfo           --------------------------
	.section	.note.nv.tkinfo,"",@"SHT_NOTE"
	.sectionflags	@"SHF_NOTE_NV_TKINFO"
	.tkinfo
        /*0018*/ 	.word	0x00000002
        /*0030*/ 	.string	""
        /*0030*/ 	.string	"ptxas"
        /*0030*/ 	.string	"Cuda compilation tools, release 13.0, V13.0.88"
        /*0030*/ 	.string	"Build cuda_13.0.r13.0/compiler.36424714_0"
        /*0030*/ 	.string	"-arch sm_100 -m 64 "



//--------------------- .note.nv.cuinfo           --------------------------
	.section	.note.nv.cuinfo,"",@"SHT_NOTE"
	.sectionflags	@"SHF_NOTE_NV_CUINFO"
        /*0018*/ 	.short	0x0002
        /*001a*/ 	.short	0x0064
        /*001c*/ 	.short	0x0082
	.zero		2


//--------------------- .nv.info                  --------------------------
	.section	.nv.info,"",@"SHT_CUDA_INFO"
	.align	4


	//----- nvinfo : EIATTR_REGCOUNT
	.align		4
        /*0000*/ 	.byte	0x04, 0x2f
        /*0002*/ 	.short	(.L_48 - .L_47)
	.align		4
.L_47:
        /*0004*/ 	.word	index@(_Z22assignPointsToClustersPKfS0_PiS1_iii)
        /*0008*/ 	.word	0x00000020


	//----- nvinfo : EIATTR_FRAME_SIZE
	.align		4
.L_48:
        /*000c*/ 	.byte	0x04, 0x11
        /*000e*/ 	.short	(.L_50 - .L_49)
	.align		4
.L_49:
        /*0010*/ 	.word	index@(_Z22assignPointsToClustersPKfS0_PiS1_iii)
        /*0014*/ 	.word	0x00000000


	//----- nvinfo : EIATTR_REGCOUNT
	.align		4
.L_50:
        /*0018*/ 	.byte	0x04, 0x2f
        /*001a*/ 	.short	(.L_52 - .L_51)
	.align		4
.L_51:
        /*001c*/ 	.word	index@(_Z26calculateCentroidDistancesPKfPfii)
        /*0020*/ 	.word	0x00000020


	//----- nvinfo : EIATTR_FRAME_SIZE
	.align		4
.L_52:
        /*0024*/ 	.byte	0x04, 0x11
        /*0026*/ 	.short	(.L_54 - .L_53)
	.align		4
.L_53:
        /*0028*/ 	.word	index@(_Z26calculateCentroidDistancesPKfPfii)
        /*002c*/ 	.word	0x00000000


	//----- nvinfo : EIATTR_REGCOUNT
	.align		4
.L_54:
        /*0030*/ 	.byte	0x04, 0x2f
        /*0032*/ 	.short	(.L_56 - .L_55)
	.align		4
.L_55:
        /*0034*/ 	.word	index@(_Z44assignPointsToClustersWithTriangleInequalityPKfS0_S0_PfPiS2_iii)
        /*0038*/ 	.word	0x00000020


	//----- nvinfo : EIATTR_FRAME_SIZE
	.align		4
.L_56:
        /*003c*/ 	.byte	0x04, 0x11
        /*003e*/ 	.short	(.L_58 - .L_57)
	.align		4
.L_57:
        /*0040*/ 	.word	index@(_Z44assignPointsToClustersWithTriangleInequalityPKfS0_S0_PfPiS2_iii)
        /*0044*/ 	.word	0x00000000


	//----- nvinfo : EIATTR_REGCOUNT
	.align		4
.L_58:
        /*0048*/ 	.byte	0x04, 0x2f
        /*004a*/ 	.short	(.L_60 - .L_59)
	.align		4
.L_59:
        /*004c*/ 	.word	index@(_Z23resetCentroidsAndCountsPfPiii)
        /*0050*/ 	.word	0x00000008


	//----- nvinfo : EIATTR_FRAME_SIZE
	.align		4
.L_60:
        /*0054*/ 	.byte	0x04, 0x11
        /*0056*/ 	.short	(.L_62 - .L_61)
	.align		4
.L_61:
        /*0058*/ 	.word	index@(_Z23resetCentroidsAndCountsPfPiii)
        /*005c*/ 	.word	0x00000000


	//----- nvinfo : EIATTR_REGCOUNT
	.align		4
.L_62:
        /*0060*/ 	.byte	0x04, 0x2f
        /*0062*/ 	.short	(.L_64 - .L_63)
	.align		4
.L_63:
        /*0064*/ 	.word	index@(_Z29accumulatePointsIntoCentroidsPKfPfPKiPiiii)
        /*0068*/ 	.word	0x00000020


	//----- nvinfo : EIATTR_FRAME_SIZE
	.align		4
.L_64:
        /*006c*/ 	.byte	0x04, 0x11
        /*006e*/ 	.short	(.L_66 - .L_65)
	.align		4
.L_65:
        /*0070*/ 	.word	index@(_Z29accumulatePointsIntoCentroidsPKfPfPKiPiiii)
        /*0074*/ 	.word	0x00000000


	//----- nvinfo : EIATTR_REGCOUNT
	.align		4
.L_66:
        /*0078*/ 	.byte	0x04, 0x2f
        /*007a*/ 	.short	(.L_68 - .L_67)
	.align		4
.L_67:
        /*007c*/ 	.word	index@(_Z17finalizeCentroidsPfPKiii)
        /*0080*/ 	.word	0x00000010


	//----- nvinfo : EIATTR_FRAME_SIZE
	.align		4
.L_68:
        /*0084*/ 	.byte	0x04, 0x11
        /*0086*/ 	.short	(.L_70 - .L_69)
	.align		4
.L_69:
        /*0088*/ 	.word	index@($__internal_0_$__cuda_sm3x_div_rn_noftz_f32_slowpath)
        /*008c*/ 	.word	0x00000000


	//----- nvinfo : EIATTR_FRAME_SIZE
	.align		4
.L_70:
        /*0090*/ 	.byte	0x04, 0x11
        /*0092*/ 	.short	(.L_72 - .L_71)
	.align		4
.L_71:
        /*0094*/ 	.word	index@(_Z17finalizeCentroidsPfPKiii)
        /*0098*/ 	.word	0x00000000


	//----- nvinfo : EIATTR_REGCOUNT
	.align		4
.L_72:
        /*009c*/ 	.byte	0x04, 0x2f
        /*009e*/ 	.short	(.L_74 - .L_73)
	.align		4
.L_73:
        /*00a0*/ 	.word	index@(_ZN3cub18CUB_300001_SM_10006detail11EmptyKernelIvEEvv)
        /*00a4*/ 	.word	0x00000004


	//----- nvinfo : EIATTR_FRAME_SIZE
	.align		4
.L_74:
        /*00a8*/ 	.byte	0x04, 0x11
        /*00aa*/ 	.short	(.L_76 - .L_75)
	.align		4
.L_75:
        /*00ac*/ 	.word	index@(_ZN3cub18CUB_300001_SM_10006detail11EmptyKernelIvEEvv)
        /*00b0*/ 	.word	0x00000000


	//----- nvinfo : EIATTR_MIN_STACK_SIZE
	.align		4
.L_76:
        /*00b4*/ 	.byte	0x04, 0x12
        /*00b6*/ 	.short	(.L_78 - .L_77)
	.align		4
.L_77:
        /*00b8*/ 	.word	index@(_ZN3cub18CUB_300001_SM_10006detail11EmptyKernelIvEEvv)
        /*00bc*/ 	.word	0x00000000


	//----- nvinfo : EIATTR_MIN_STACK_SIZE
	.align		4
.L_78:
        /*00c0*/ 	.byte	0x04, 0x12
        /*00c2*/ 	.short	(.L_80 - .L_79)
	.align		4
.L_79:
        /*00c4*/ 	.word	index@(_Z17finalizeCentroidsPfPKiii)
        /*00c8*/ 	.word	0x00000000


	//----- nvinfo : EIATTR_MIN_STACK_SIZE
	.align		4
.L_80:
        /*00cc*/ 	.byte	0x04, 0x12
        /*00ce*/ 	.short	(.L_82 - .L_81)
	.align		4
.L_81:
        /*00d0*/ 	.word	index@(_Z29accumulatePointsIntoCentroidsPKfPfPKiPiiii)
        /*00d4*/ 	.word	0x00000000


	//----- nvinfo : EIATTR_MIN_STACK_SIZE
	.align		4
.L_82:
        /*00d8*/ 	.byte	0x04, 0x12
        /*00da*/ 	.short	(.L_84 - .L_83)
	.align		4
.L_83:
        /*00dc*/ 	.word	index@(_Z23resetCentroidsAndCountsPfPiii)
        /*00e0*/ 	.word	0x00000000


	//----- nvinfo : EIATTR_MIN_STACK_SIZE
	.align		4
.L_84:
        /*00e4*/ 	.byte	0x04, 0x12
        /*00e6*/ 	.short	(.L_86 - .L_85)
	.align		4
.L_85:
        /*00e8*/ 	.word	index@(_Z44assignPointsToClustersWithTriangleInequalityPKfS0_S0_PfPiS2_iii)
        /*00ec*/ 	.word	0x00000000


	//----- nvinfo : EIATTR_MIN_STACK_SIZE
	.align		4
.L_86:
        /*00f0*/ 	.byte	0x04, 0x12
        /*00f2*/ 	.short	(.L_88 - .L_87)
	.align		4
.L_87:
        /*00f4*/ 	.word	index@(_Z26calculateCentroidDistancesPKfPfii)
        /*00f8*/ 	.word	0x00000000


	//----- nvinfo : EIATTR_MIN_STACK_SIZE
	.align		4
.L_88:
        /*00fc*/ 	.byte	0x04, 0x12
        /*00fe*/ 	.short	(.L_90 - .L_89)
	.align		4
.L_89:
        /*0100*/ 	.word	index@(_Z22assignPointsToClustersPKfS0_PiS1_iii)
        /*0104*/ 	.word	0x00000000
.L_90:


//--------------------- .nv.compat                --------------------------
	.section	.nv.compat,"",@"SHT_CUDA_COMPAT_INFO"
	.align	4
        /*0000*/ 	.byte	0x02, 0x09, 0x00, 0x00, 0x02, 0x02, 0x01, 0x00, 0x02, 0x05, 0x05, 0x00, 0x03, 0x07, 0x01, 0x01
        /*0010*/ 	.byte	0x02, 0x03, 0x00, 0x00, 0x02, 0x06, 0x01, 0x00, 0x04, 0x0b, 0x08, 0x00, 0x01, 0x00, 0x00, 0x00
        /*0020*/ 	.byte	0x00, 0x00, 0x00, 0x00


//--------------------- .nv.info._ZN3cub18CUB_300001_SM_10006detail11EmptyKernelIvEEvv --------------------------
	.section	.nv.info._ZN3cub18CUB_300001_SM_10006detail11EmptyKernelIvEEvv,"",@"SHT_CUDA_INFO"
	.sectionflags	@""
	.align	4


	//----- nvinfo : EIATTR_CUDA_API_VERSION
	.align		4
        /*0000*/ 	.byte	0x04, 0x37
        /*0002*/ 	.short	(.L_92 - .L_91)
.L_91:
        /*0004*/ 	.word	0x00000082


	//----- nvinfo : EIATTR_SPARSE_MMA_MASK
	.align		4
.L_92:
        /*0008*/ 	.byte	0x03, 0x50
        /*000a*/ 	.short	0x0000


	//----- nvinfo : EIATTR_MAXREG_COUNT
	.align		4
        /*000c*/ 	.byte	0x03, 0x1b
        /*000e*/ 	.short	0x00ff


	//----- nvinfo : EIATTR_MERCURY_ISA_VERSION
	.align		4
        /*0010*/ 	.byte	0x03, 0x5f
        /*0012*/ 	.short	0x0101


	//----- nvinfo : EIATTR_VRC_CTA_INIT_COUNT
	.align		4
        /*0014*/ 	.byte	0x02, 0x4a
	.zero		1
	.zero		1


	//----- nvinfo : EIATTR_EXIT_INSTR_OFFSETS
	.align		4
        /*0018*/ 	.byte	0x04, 0x1c
        /*001a*/ 	.short	(.L_94 - .L_93)


	//   ....[0]....
.L_93:
        /*001c*/ 	.word	0x00000010


	//----- nvinfo : EIATTR_SW_WAR
	.align		4
.L_94:
        /*0020*/ 	.byte	0x04, 0x36
        /*0022*/ 	.short	(.L_96 - .L_95)
.L_95:
        /*0024*/ 	.word	0x00000008
.L_96:


//--------------------- .nv.info._Z17finalizeCentroidsPfPKiii --------------------------
	.section	.nv.info._Z17finalizeCentroidsPfPKiii,"",@"SHT_CUDA_INFO"
	.sectionflags	@""
	.align	4


	//----- nvinfo : EIATTR_CUDA_API_VERSION
	.align		4
        /*0000*/ 	.byte	0x04, 0x37
        /*0002*/ 	.short	(.L_98 - .L_97)
.L_97:
        /*0004*/ 	.word	0x00000082


	//----- nvinfo : EIATTR_KPARAM_INFO
	.align		4
.L_98:
        /*0008*/ 	.byte	0x04, 0x17
        /*000a*/ 	.short	(.L_100 - .L_99)
.L_99:
        /*000c*/ 	.word	0x00000000
        /*0010*/ 	.short	0x0003
        /*0012*/ 	.short	0x0014
        /*0014*/ 	.byte	0x00, 0xf0, 0x11, 0x00


	//----- nvinfo : EIATTR_KPARAM_INFO
	.align		4
.L_100:
        /*0018*/ 	.byte	0x04, 0x17
        /*001a*/ 	.short	(.L_102 - .L_101)
.L_101:
        /*001c*/ 	.word	0x00000000
        /*0020*/ 	.short	0x0002
        /*0022*/ 	.short	0x0010
        /*0024*/ 	.byte	0x00, 0xf0, 0x11, 0x00


	//----- nvinfo : EIATTR_KPARAM_INFO
	.align		4
.L_102:
        /*0028*/ 	.byte	0x04, 0x17
        /*002a*/ 	.short	(.L_104 - .L_103)
.L_103:
        /*002c*/ 	.word	0x00000000
        /*0030*/ 	.short	0x0001
        /*0032*/ 	.short	0x0008
        /*0034*/ 	.byte	0x00, 0xf5, 0x21, 0x00


	//----- nvinfo : EIATTR_KPARAM_INFO
	.align		4
.L_104:
        /*0038*/ 	.byte	0x04, 0x17
        /*003a*/ 	.short	(.L_106 - .L_105)
.L_105:
        /*003c*/ 	.word	0x00000000
        /*0040*/ 	.short	0x0000
        /*0042*/ 	.short	0x0000
        /*0044*/ 	.byte	0x00, 0xf5, 0x21, 0x00


	//----- nvinfo : EIATTR_SPARSE_MMA_MASK
	.align		4
.L_106:
        /*0048*/ 	.byte	0x03, 0x50
        /*004a*/ 	.short	0x0000


	//----- nvinfo : EIATTR_MAXREG_COUNT
	.align		4
        /*004c*/ 	.byte	0x03, 0x1b
        /*004e*/ 	.short	0x00ff


	//----- nvinfo : EIATTR_MERCURY_ISA_VERSION
	.align		4
        /*0050*/ 	.byte	0x03, 0x5f
        /*0052*/ 	.short	0x0101


	//----- nvinfo : EIATTR_VRC_CTA_INIT_COUNT
	.align		4
        /*0054*/ 	.byte	0x02, 0x4a
	.zero		1
	.zero		1


	//----- nvinfo : EIATTR_EXIT_INSTR_OFFSETS
	.align		4
        /*0058*/ 	.byte	0x04, 0x1c
        /*005a*/ 	.short	(.L_108 - .L_107)


	//   ....[0]....
.L_107:
        /*005c*/ 	.word	0x00000060


	//   ....[1]....
        /*0060*/ 	.word	0x000000c0


	//   ....[2]....
        /*0064*/ 	.word	0x00000200


	//----- nvinfo : EIATTR_CRS_STACK_SIZE
	.align		4
.L_108:
        /*0068*/ 	.byte	0x04, 0x1e
        /*006a*/ 	.short	(.L_110 - .L_109)
.L_109:
        /*006c*/ 	.word	0x00000000


	//----- nvinfo : EIATTR_CBANK_PARAM_SIZE
	.align		4
.L_110:
        /*0070*/ 	.byte	0x03, 0x19
        /*0072*/ 	.short	0x0018


	//----- nvinfo : EIATTR_PARAM_CBANK
	.align		4
        /*0074*/ 	.byte	0x04, 0x0a
        /*0076*/ 	.short	(.L_112 - .L_111)
	.align		4
.L_111:
        /*0078*/ 	.word	index@(.nv.constant0._Z17finalizeCentroidsPfPKiii)
        /*007c*/ 	.short	0x0380
        /*007e*/ 	.short	0x0018


	//----- nvinfo : EIATTR_SW_WAR
	.align		4
.L_112:
        /*0080*/ 	.byte	0x04, 0x36
        /*0082*/ 	.short	(.L_114 - .L_113)
.L_113:
        /*0084*/ 	.word	0x00000008
.L_114:


//--------------------- .nv.info._Z29accumulatePointsIntoCentroidsPKfPfPKiPiiii --------------------------
	.section	.nv.info._Z29accumulatePointsIntoCentroidsPKfPfPKiPiiii,"",@"SHT_CUDA_INFO"
	.sectionflags	@""
	.align	4


	//----- nvinfo : EIATTR_CUDA_API_VERSION
	.align		4
        /*0000*/ 	.byte	0x04, 0x37
        /*0002*/ 	.short	(.L_116 - .L_115)
.L_115:
        /*0004*/ 	.word	0x00000082


	//----- nvinfo : EIATTR_KPARAM_INFO
	.align		4
.L_116:
        /*0008*/ 	.byte	0x04, 0x17
        /*000a*/ 	.short	(.L_118 - .L_117)
.L_117:
        /*000c*/ 	.word	0x00000000
        /*0010*/ 	.short	0x0006
        /*0012*/ 	.short	0x0028
        /*0014*/ 	.byte	0x00, 0xf0, 0x11, 0x00


	//----- nvinfo : EIATTR_KPARAM_INFO
	.align		4
.L_118:
        /*0018*/ 	.byte	0x04, 0x17
        /*001a*/ 	.short	(.L_120 - .L_119)
.L_119:
        /*001c*/ 	.word	0x00000000
        /*0020*/ 	.short	0x0005
        /*0022*/ 	.short	0x0024
        /*0024*/ 	.byte	0x00, 0xf0, 0x11, 0x00


	//----- nvinfo : EIATTR_KPARAM_INFO
	.align		4
.L_120:
        /*0028*/ 	.byte	0x04, 0x17
        /*002a*/ 	.short	(.L_122 - .L_121)
.L_121:
        /*002c*/ 	.word	0x00000000
        /*0030*/ 	.short	0x0004
        /*0032*/ 	.short	0x0020
        /*0034*/ 	.byte	0x00, 0xf0, 0x11, 0x00


	//----- nvinfo : EIATTR_KPARAM_INFO
	.align		4
.L_122:
        /*0038*/ 	.byte	0x04, 0x17
        /*003a*/ 	.short	(.L_124 - .L_123)
.L_123:
        /*003c*/ 	.word	0x00000000
        /*0040*/ 	.short	0x0003
        /*0042*/ 	.short	0x0018
        /*0044*/ 	.byte	0x00, 0xf5, 0x21, 0x00


	//----- nvinfo : EIATTR_KPARAM_INFO
	.align		4
.L_124:
        /*0048*/ 	.byte	0x04, 0x17
        /*004a*/ 	.short	(.L_126 - .L_125)
.L_125:
        /*004c*/ 	.word	0x00000000
        /*0050*/ 	.short	0x0002
        /*0052*/ 	.short	0x0010
        /*0054*/ 	.byte	0x00, 0xf5, 0x21, 0x00


	//----- nvinfo : EIATTR_KPARAM_INFO
	.align		4
.L_126:
        /*0058*/ 	.byte	0x04, 0x17
        /*005a*/ 	.short	(.L_128 - .L_127)
.L_127:
        /*005c*/ 	.word	0x00000000
        /*0060*/ 	.short	0x0001
        /*0062*/ 	.short	0x0008
        /*0064*/ 	.byte	0x00, 0xf5, 0x21, 0x00


	//----- nvinfo : EIATTR_KPARAM_INFO
	.align		4
.L_128:
        /*0068*/ 	.byte	0x04, 0x17
        /*006a*/ 	.short	(.L_130 - .L_129)
.L_129:
        /*006c*/ 	.word	0x00000000
        /*0070*/ 	.short	0x0000
        /*0072*/ 	.short	0x0000
        /*0074*/ 	.byte	0x00, 0xf5, 0x21, 0x00


	//----- nvinfo : EIATTR_SPARSE_MMA_MASK
	.align		4
.L_130:
        /*0078*/ 	.byte	0x03, 0x50
        /*007a*/ 	.short	0x0000


	//----- nvinfo : EIATTR_MAXREG_COUNT
	.align		4
        /*007c*/ 	.byte	0x03, 0x1b
        /*007e*/ 	.short	0x00ff


	//----- nvinfo : EIATTR_MERCURY_ISA_VERSION
	.align		4
        /*0080*/ 	.byte	0x03, 0x5f
        /*0082*/ 	.short	0x0101


	//----- nvinfo : EIATTR_VRC_CTA_INIT_COUNT
	.align		4
        /*0084*/ 	.byte	0x02, 0x4a
	.zero		1
	.zero		1


	//----- nvinfo : EIATTR_EXIT_INSTR_OFFSETS
	.align		4
        /*0088*/ 	.byte	0x04, 0x1c
        /*008a*/ 	.short	(.L_132 - .L_131)


	//   ....[0]....
.L_131:
        /*008c*/ 	.word	0x00000070


	//   ....[1]....
        /*0090*/ 	.word	0x000000f0


	//   ....[2]....
        /*0094*/ 	.word	0x00000160


	//   ....[3]....
        /*0098*/ 	.word	0x00000660


	//   ....[4]....
        /*009c*/ 	.word	0x00000900


	//   ....[5]....
        /*00a0*/ 	.word	0x00000aa0


	//   ....[6]....
        /*00a4*/ 	.word	0x00000b90


	//----- nvinfo : EIATTR_CBANK_PARAM_SIZE
	.align		4
.L_132:
        /*00a8*/ 	.byte	0x03, 0x19
        /*00aa*/ 	.short	0x002c


	//----- nvinfo : EIATTR_PARAM_CBANK
	.align		4
        /*00ac*/ 	.byte	0x04, 0x0a
        /*00ae*/ 	.short	(.L_134 - .L_133)
	.align		4
.L_133:
        /*00b0*/ 	.word	index@(.nv.constant0._Z29accumulatePointsIntoCentroidsPKfPfPKiPiiii)
        /*00b4*/ 	.short	0x0380
        /*00b6*/ 	.short	0x002c


	//----- nvinfo : EIATTR_SW_WAR
	.align		4
.L_134:
        /*00b8*/ 	.byte	0x04, 0x36
        /*00ba*/ 	.short	(.L_136 - .L_135)
.L_135:
        /*00bc*/ 	.word	0x00000008
.L_136:


//--------------------- .nv.info._Z23resetCentroidsAndCountsPfPiii --------------------------
	.section	.nv.info._Z23resetCentroidsAndCountsPfPiii,"",@"SHT_CUDA_INFO"
	.sectionflags	@""
	.align	4


	//----- nvinfo : EIATTR_CUDA_API_VERSION
	.align		4
        /*0000*/ 	.byte	0x04, 0x37
        /*0002*/ 	.short	(.L_138 - .L_137)
.L_137:
        /*0004*/ 	.word	0x00000082


	//----- nvinfo : EIATTR_KPARAM_INFO
	.align		4
.L_138:
        /*0008*/ 	.byte	0x04, 0x17
        /*000a*/ 	.short	(.L_140 - .L_139)
.L_139:
        /*000c*/ 	.word	0x00000000
        /*0010*/ 	.short	0x0003
        /*0012*/ 	.short	0x0014
        /*0014*/ 	.byte	0x00, 0xf0, 0x11, 0x00


	//----- nvinfo : EIATTR_KPARAM_INFO
	.align		4
.L_140:
        /*0018*/ 	.byte	0x04, 0x17
        /*001a*/ 	.short	(.L_142 - .L_141)
.L_141:
        /*001c*/ 	.word	0x00000000
        /*0020*/ 	.short	0x0002
        /*0022*/ 	.short	0x0010
        /*0024*/ 	.byte	0x00, 0xf0, 0x11, 0x00


	//----- nvinfo : EIATTR_KPARAM_INFO
	.align		4
.L_142:
        /*0028*/ 	.byte	0x04, 0x17
        /*002a*/ 	.short	(.L_144 - .L_143)
.L_143:
        /*002c*/ 	.word	0x00000000
        /*0030*/ 	.short	0x0001
        /*0032*/ 	.short	0x0008
        /*0034*/ 	.byte	0x00, 0xf5, 0x21, 0x00


	//----- nvinfo : EIATTR_KPARAM_INFO
	.align		4
.L_144:
        /*0038*/ 	.byte	0x04, 0x17
        /*003a*/ 	.short	(.L_146 - .L_145)
.L_145:
        /*003c*/ 	.word	0x00000000
        /*0040*/ 	.short	0x0000
        /*0042*/ 	.short	0x0000
        /*0044*/ 	.byte	0x00, 0xf5, 0x21, 0x00


	//----- nvinfo : EIATTR_SPARSE_MMA_MASK
	.align		4
.L_146:
        /*0048*/ 	.byte	0x03, 0x50
        /*004a*/ 	.short	0x0000


	//----- nvinfo : EIATTR_MAXREG_COUNT
	.align		4
        /*004c*/ 	.byte	0x03, 0x1b
        /*004e*/ 	.short	0x00ff


	//----- nvinfo : EIATTR_MERCURY_ISA_VERSION
	.align		4
        /*0050*/ 	.byte	0x03, 0x5f
        /*0052*/ 	.short	0x0101


	//----- nvinfo : EIATTR_VRC_CTA_INIT_COUNT
	.align		4
        /*0054*/ 	.byte	0x02, 0x4a
	.zero		1
	.zero		1


	//----- nvinfo : EIATTR_EXIT_INSTR_OFFSETS
	.align		4
        /*0058*/ 	.byte	0x04, 0x1c
        /*005a*/ 	.short	(.L_148 - .L_147)


	//   ....[0]....
.L_147:
        /*005c*/ 	.word	0x00000080


	//   ....[1]....
        /*0060*/ 	.word	0x000000e0


	//   ....[2]....
        /*0064*/ 	.word	0x00000120


	//----- nvinfo : EIATTR_CBANK_PARAM_SIZE
	.align		4
.L_148:
        /*0068*/ 	.byte	0x03, 0x19
        /*006a*/ 	.short	0x0018


	//----- nvinfo : EIATTR_PARAM_CBANK
	.align		4
        /*006c*/ 	.byte	0x04, 0x0a
        /*006e*/ 	.short	(.L_150 - .L_149)
	.align		4
.L_149:
        /*0070*/ 	.word	index@(.nv.constant0._Z23resetCentroidsAndCountsPfPiii)
        /*0074*/ 	.short	0x0380
        /*0076*/ 	.short	0x0018


	//----- nvinfo : EIATTR_SW_WAR
	.align		4
.L_150:
        /*0078*/ 	.byte	0x04, 0x36
        /*007a*/ 	.short	(.L_152 - .L_151)
.L_151:
        /*007c*/ 	.word	0x00000008
.L_152:


//--------------------- .nv.info._Z44assignPointsToClustersWithTriangleInequalityPKfS0_S0_PfPiS2_iii --------------------------
	.section	.nv.info._Z44assignPointsToClustersWithTriangleInequalityPKfS0_S0_PfPiS2_iii,"",@"SHT_CUDA_INFO"
	.sectionflags	@""
	.align	4


	//----- nvinfo : EIATTR_CUDA_API_VERSION
	.align		4
        /*0000*/ 	.byte	0x04, 0x37
        /*0002*/ 	.short	(.L_154 - .L_153)
.L_153:
        /*0004*/ 	.word	0x00000082


	//----- nvinfo : EIATTR_KPARAM_INFO
	.align		4
.L_154:
        /*0008*/ 	.byte	0x04, 0x17
        /*000a*/ 	.short	(.L_156 - .L_155)
.L_155:
        /*000c*/ 	.word	0x00000000
        /*0010*/ 	.short	0x0008
        /*0012*/ 	.short	0x0038
        /*0014*/ 	.byte	0x00, 0xf0, 0x11, 0x00


	//----- nvinfo : EIATTR_KPARAM_INFO
	.align		4
.L_156:
        /*0018*/ 	.byte	0x04, 0x17
        /*001a*/ 	.short	(.L_158 - .L_157)
.L_157:
        /*001c*/ 	.word	0x00000000
        /*0020*/ 	.short	0x0007
        /*0022*/ 	.short	0x0034
        /*0024*/ 	.byte	0x00, 0xf0, 0x11, 0x00


	//----- nvinfo : EIATTR_KPARAM_INFO
	.align		4
.L_158:
        /*0028*/ 	.byte	0x04, 0x17
        /*002a*/ 	.short	(.L_160 - .L_159)
.L_159:
        /*002c*/ 	.word	0x00000000
        /*0030*/ 	.short	0x0006
        /*0032*/ 	.short	0x0030
        /*0034*/ 	.byte	0x00, 0xf0, 0x11, 0x00


	//----- nvinfo : EIATTR_KPARAM_INFO
	.align		4
.L_160:
        /*0038*/ 	.byte	0x04, 0x17
        /*003a*/ 	.short	(.L_162 - .L_161)
.L_161:
        /*003c*/ 	.word	0x00000000
        /*0040*/ 	.short	0x0005
        /*0042*/ 	.short	0x0028
        /*0044*/ 	.byte	0x00, 0xf5, 0x21, 0x00


	//----- nvinfo : EIATTR_KPARAM_INFO
	.align		4
.L_162:
        /*0048*/ 	.byte	0x04, 0x17
        /*004a*/ 	.short	(.L_164 - .L_163)
.L_163:
        /*004c*/ 	.word	0x00000000
        /*0050*/ 	.short	0x0004
        /*0052*/ 	.short	0x0020
        /*0054*/ 	.byte	0x00, 0xf5, 0x21, 0x00


	//----- nvinfo : EIATTR_KPARAM_INFO
	.align		4
.L_164:
        /*0058*/ 	.byte	0x04, 0x17
        /*005a*/ 	.short	(.L_166 - .L_165)
.L_165:
        /*005c*/ 	.word	0x00000000
        /*0060*/ 	.short	0x0003
        /*0062*/ 	.short	0x0018
        /*0064*/ 	.byte	0x00, 0xf5, 0x21, 0x00


	//----- nvinfo : EIATTR_KPARAM_INFO
	.align		4
.L_166:
        /*0068*/ 	.byte	0x04, 0x17
        /*006a*/ 	.short	(.L_168 - .L_167)
.L_167:
        /*006c*/ 	.word	0x00000000
        /*0070*/ 	.short	0x0002
        /*0072*/ 	.short	0x0010
        /*0074*/ 	.byte	0x00, 0xf5, 0x21, 0x00


	//----- nvinfo : EIATTR_KPARAM_INFO
	.align		4
.L_168:
        /*0078*/ 	.byte	0x04, 0x17
        /*007a*/ 	.short	(.L_170 - .L_169)
.L_169:
        /*007c*/ 	.word	0x00000000
        /*0080*/ 	.short	0x0001
        /*0082*/ 	.short	0x0008
        /*0084*/ 	.byte	0x00, 0xf5, 0x21, 0x00


	//----- nvinfo : EIATTR_KPARAM_INFO
	.align		4
.L_170:
        /*0088*/ 	.byte	0x04, 0x17
        /*008a*/ 	.short	(.L_172 - .L_171)
.L_171:
        /*008c*/ 	.word	0x00000000
        /*0090*/ 	.short	0x0000
        /*0092*/ 	.short	0x0000
        /*0094*/ 	.byte	0x00, 0xf5, 0x21, 0x00


	//----- nvinfo : EIATTR_SPARSE_MMA_MASK
	.align		4
.L_172:
        /*0098*/ 	.byte	0x03, 0x50
        /*009a*/ 	.short	0x0000


	//----- nvinfo : EIATTR_MAXREG_COUNT
	.align		4
        /*009c*/ 	.byte	0x03, 0x1b
        /*009e*/ 	.short	0x00ff


	//----- nvinfo : EIATTR_NUM_BARRIERS
	.align		4
        /*00a0*/ 	.byte	0x02, 0x4c
        /*00a2*/ 	.byte	0x01
	.zero		1


	//----- nvinfo : EIATTR_MERCURY_ISA_VERSION
	.align		4
        /*00a4*/ 	.byte	0x03, 0x5f
        /*00a6*/ 	.short	0x0101


	//----- nvinfo : EIATTR_INT_WARP_WIDE_INSTR_OFFSETS
	.align		4
        /*00a8*/ 	.byte	0x04, 0x31
        /*00aa*/ 	.short	(.L_174 - .L_173)


	//   ....[0]....
.L_173:
        /*00ac*/ 	.word	0x00002110


	//----- nvinfo : EIATTR_VRC_CTA_INIT_COUNT
	.align		4
.L_174:
        /*00b0*/ 	.byte	0x02, 0x4a
	.zero		1
	.zero		1


	//----- nvinfo : EIATTR_EXIT_INSTR_OFFSETS
	.align		4
        /*00b4*/ 	.byte	0x04, 0x1c
        /*00b6*/ 	.short	(.L_176 - .L_175)


	//   ....[0]....
.L_175:
        /*00b8*/ 	.word	0x00000070


	//   ....[1]....
        /*00bc*/ 	.word	0x000020e0


	//   ....[2]....
        /*00c0*/ 	.word	0x00002170


	//----- nvinfo : EIATTR_CRS_STACK_SIZE
	.align		4
.L_176:
        /*00c4*/ 	.byte	0x04, 0x1e
        /*00c6*/ 	.short	(.L_178 - .L_177)
.L_177:
        /*00c8*/ 	.word	0x00000000


	//----- nvinfo : EIATTR_CBANK_PARAM_SIZE
	.align		4
.L_178:
        /*00cc*/ 	.byte	0x03, 0x19
        /*00ce*/ 	.short	0x003c


	//----- nvinfo : EIATTR_PARAM_CBANK
	.align		4
        /*00d0*/ 	.byte	0x04, 0x0a
        /*00d2*/ 	.short	(.L_180 - .L_179)
	.align		4
.L_179:
        /*00d4*/ 	.word	index@(.nv.constant0._Z44assignPointsToClustersWithTriangleInequalityPKfS0_S0_PfPiS2_iii)
        /*00d8*/ 	.short	0x0380
        /*00da*/ 	.short	0x003c


	//----- nvinfo : EIATTR_SW_WAR
	.align		4
.L_180:
        /*00dc*/ 	.byte	0x04, 0x36
        /*00de*/ 	.short	(.L_182 - .L_181)
.L_181:
        /*00e0*/ 	.word	0x00000008
.L_182:


//--------------------- .nv.info._Z26calculateCentroidDistancesPKfPfii --------------------------
	.section	.nv.info._Z26calculateCentroidDistancesPKfPfii,"",@"SHT_CUDA_INFO"
	.sectionflags	@""
	.align	4


	//----- nvinfo : EIATTR_CUDA_API_VERSION
	.align		4
        /*0000*/ 	.byte	0x04, 0x37
        /*0002*/ 	.short	(.L_184 - .L_183)
.L_183:
        /*0004*/ 	.word	0x00000082


	//----- nvinfo : EIATTR_KPARAM_INFO
	.align		4
.L_184:
        /*0008*/ 	.byte	0x04, 0x17
        /*000a*/ 	.short	(.L_186 - .L_185)
.L_185:
        /*000c*/ 	.word	0x00000000
        /*0010*/ 	.short	0x0003
        /*0012*/ 	.short	0x0014
        /*0014*/ 	.byte	0x00, 0xf0, 0x11, 0x00


	//----- nvinfo : EIATTR_KPARAM_INFO
	.align		4
.L_186:
        /*0018*/ 	.byte	0x04, 0x17
        /*001a*/ 	.short	(.L_188 - .L_187)
.L_187:
        /*001c*/ 	.word	0x00000000
        /*0020*/ 	.short	0x0002
        /*0022*/ 	.short	0x0010
        /*0024*/ 	.byte	0x00, 0xf0, 0x11, 0x00


	//----- nvinfo : EIATTR_KPARAM_INFO
	.align		4
.L_188:
        /*0028*/ 	.byte	0x04, 0x17
        /*002a*/ 	.short	(.L_190 - .L_189)
.L_189:
        /*002c*/ 	.word	0x00000000
        /*0030*/ 	.short	0x0001
        /*0032*/ 	.short	0x0008
        /*0034*/ 	.byte	0x00, 0xf5, 0x21, 0x00


	//----- nvinfo : EIATTR_KPARAM_INFO
	.align		4
.L_190:
        /*0038*/ 	.byte	0x04, 0x17
        /*003a*/ 	.short	(.L_192 - .L_191)
.L_191:
        /*003c*/ 	.word	0x00000000
        /*0040*/ 	.short	0x0000
        /*0042*/ 	.short	0x0000
        /*0044*/ 	.byte	0x00, 0xf5, 0x21, 0x00


	//----- nvinfo : EIATTR_SPARSE_MMA_MASK
	.align		4
.L_192:
        /*0048*/ 	.byte	0x03, 0x50
        /*004a*/ 	.short	0x0000


	//----- nvinfo : EIATTR_MAXREG_COUNT
	.align		4
        /*004c*/ 	.byte	0x03, 0x1b
        /*004e*/ 	.short	0x00ff


	//----- nvinfo : EIATTR_MERCURY_ISA_VERSION
	.align		4
        /*0050*/ 	.byte	0x03, 0x5f
        /*0052*/ 	.short	0x0101


	//----- nvinfo : EIATTR_VRC_CTA_INIT_COUNT
	.align		4
        /*0054*/ 	.byte	0x02, 0x4a
	.zero		1
	.zero		1


	//----- nvinfo : EIATTR_EXIT_INSTR_OFFSETS
	.align		4
        /*0058*/ 	.byte	0x04, 0x1c
        /*005a*/ 	.short	(.L_194 - .L_193)


	//   ....[0]....
.L_193:
        /*005c*/ 	.word	0x000000c0


	//   ....[1]....
        /*0060*/ 	.word	0x00000970


	//   ....[2]....
        /*0064*/ 	.word	0x000009c0


	//----- nvinfo : EIATTR_CRS_STACK_SIZE
	.align		4
.L_194:
        /*0068*/ 	.byte	0x04, 0x1e
        /*006a*/ 	.short	(.L_196 - .L_195)
.L_195:
        /*006c*/ 	.word	0x00000000


	//----- nvinfo : EIATTR_CBANK_PARAM_SIZE
	.align		4
.L_196:
        /*0070*/ 	.byte	0x03, 0x19
        /*0072*/ 	.short	0x0018


	//----- nvinfo : EIATTR_PARAM_CBANK
	.align		4
        /*0074*/ 	.byte	0x04, 0x0a
        /*0076*/ 	.short	(.L_198 - .L_197)
	.align		4
.L_197:
        /*0078*/ 	.word	index@(.nv.constant0._Z26calculateCentroidDistancesPKfPfii)
        /*007c*/ 	.short	0x0380
        /*007e*/ 	.short	0x0018


	//----- nvinfo : EIATTR_SW_WAR
	.align		4
.L_198:
        /*0080*/ 	.byte	0x04, 0x36
        /*0082*/ 	.short	(.L_200 - .L_199)
.L_199:
        /*0084*/ 	.word	0x00000008
.L_200:


//--------------------- .nv.info._Z22assignPointsToClustersPKfS0_PiS1_iii --------------------------
	.section	.nv.info._Z22assignPointsToClustersPKfS0_PiS1_iii,"",@"SHT_CUDA_INFO"
	.sectionflags	@""
	.align	4


	//----- nvinfo : EIATTR_CUDA_API_VERSION
	.align		4
        /*0000*/ 	.byte	0x04, 0x37
        /*0002*/ 	.short	(.L_202 - .L_201)
.L_201:
        /*0004*/ 	.word	0x00000082


	//----- nvinfo : EIATTR_KPARAM_INFO
	.align		4
.L_202:
        /*0008*/ 	.byte	0x04, 0x17
        /*000a*/ 	.short	(.L_204 - .L_203)
.L_203:
        /*000c*/ 	.word	0x00000000
        /*0010*/ 	.short	0x0006
        /*0012*/ 	.short	0x0028
        /*0014*/ 	.byte	0x00, 0xf0, 0x11, 0x00


	//----- nvinfo : EIATTR_KPARAM_INFO
	.align		4
.L_204:
        /*0018*/ 	.byte	0x04, 0x17
        /*001a*/ 	.short	(.L_206 - .L_205)
.L_205:
        /*001c*/ 	.word	0x00000000
        /*0020*/ 	.short	0x0005
        /*0022*/ 	.short	0x0024
        /*0024*/ 	.byte	0x00, 0xf0, 0x11, 0x00


	//----- nvinfo : EIATTR_KPARAM_INFO
	.align		4
.L_206:
        /*0028*/ 	.byte	0x04, 0x17
        /*002a*/ 	.short	(.L_208 - .L_207)
.L_207:
        /*002c*/ 	.word	0x00000000
        /*0030*/ 	.short	0x0004
        /*0032*/ 	.short	0x0020
        /*0034*/ 	.byte	0x00, 0xf0, 0x11, 0x00


	//----- nvinfo : EIATTR_KPARAM_INFO
	.align		4
.L_208:
        /*0038*/ 	.byte	0x04, 0x17
        /*003a*/ 	.short	(.L_210 - .L_209)
.L_209:
        /*003c*/ 	.word	0x00000000
        /*0040*/ 	.short	0x0003
        /*0042*/ 	.short	0x0018
        /*0044*/ 	.byte	0x00, 0xf5, 0x21, 0x00


	//----- nvinfo : EIATTR_KPARAM_INFO
	.align		4
.L_210:
        /*0048*/ 	.byte	0x04, 0x17
        /*004a*/ 	.short	(.L_212 - .L_211)
.L_211:
        /*004c*/ 	.word	0x00000000
        /*0050*/ 	.short	0x0002
        /*0052*/ 	.short	0x0010
        /*0054*/ 	.byte	0x00, 0xf5, 0x21, 0x00


	//----- nvinfo : EIATTR_KPARAM_INFO
	.align		4
.L_212:
        /*0058*/ 	.byte	0x04, 0x17
        /*005a*/ 	.short	(.L_214 - .L_213)
.L_213:
        /*005c*/ 	.word	0x00000000
        /*0060*/ 	.short	0x0001
        /*0062*/ 	.short	0x0008
        /*0064*/ 	.byte	0x00, 0xf5, 0x21, 0x00


	//----- nvinfo : EIATTR_KPARAM_INFO
	.align		4
.L_214:
        /*0068*/ 	.byte	0x04, 0x17
        /*006a*/ 	.short	(.L_216 - .L_215)
.L_215:
        /*006c*/ 	.word	0x00000000
        /*0070*/ 	.short	0x0000
        /*0072*/ 	.short	0x0000
        /*0074*/ 	.byte	0x00, 0xf5, 0x21, 0x00


	//----- nvinfo : EIATTR_SPARSE_MMA_MASK
	.align		4
.L_216:
        /*0078*/ 	.byte	0x03, 0x50
        /*007a*/ 	.short	0x0000


	//----- nvinfo : EIATTR_MAXREG_COUNT
	.align		4
        /*007c*/ 	.byte	0x03, 0x1b
        /*007e*/ 	.short	0x00ff


	//----- nvinfo : EIATTR_NUM_BARRIERS
	.align		4
        /*0080*/ 	.byte	0x02, 0x4c
        /*0082*/ 	.byte	0x01
	.zero		1


	//----- nvinfo : EIATTR_MERCURY_ISA_VERSION
	.align		4
        /*0084*/ 	.byte	0x03, 0x5f
        /*0086*/ 	.short	0x0101


	//----- nvinfo : EIATTR_INT_WARP_WIDE_INSTR_OFFSETS
	.align		4
        /*0088*/ 	.byte	0x04, 0x31
        /*008a*/ 	.short	(.L_218 - .L_217)


	//   ....[0]....
.L_217:
        /*008c*/ 	.word	0x00001110


	//----- nvinfo : EIATTR_VRC_CTA_INIT_COUNT
	.align		4
.L_218:
        /*0090*/ 	.byte	0x02, 0x4a
	.zero		1
	.zero		1


	//----- nvinfo : EIATTR_EXIT_INSTR_OFFSETS
	.align		4
        /*0094*/ 	.byte	0x04, 0x1c
        /*0096*/ 	.short	(.L_220 - .L_219)


	//   ....[0]....
.L_219:
        /*0098*/ 	.word	0x00000070


	//   ....[1]....
        /*009c*/ 	.word	0x000010e0


	//   ....[2]....
        /*00a0*/ 	.word	0x00001170


	//----- nvinfo : EIATTR_CRS_STACK_SIZE
	.align		4
.L_220:
        /*00a4*/ 	.byte	0x04, 0x1e
        /*00a6*/ 	.short	(.L_222 - .L_221)
.L_221:
        /*00a8*/ 	.word	0x00000000


	//----- nvinfo : EIATTR_CBANK_PARAM_SIZE
	.align		4
.L_222:
        /*00ac*/ 	.byte	0x03, 0x19
        /*00ae*/ 	.short	0x002c


	//----- nvinfo : EIATTR_PARAM_CBANK
	.align		4
        /*00b0*/ 	.byte	0x04, 0x0a
        /*00b2*/ 	.short	(.L_224 - .L_223)
	.align		4
.L_223:
        /*00b4*/ 	.word	index@(.nv.constant0._Z22assignPointsToClustersPKfS0_PiS1_iii)
        /*00b8*/ 	.short	0x0380
        /*00ba*/ 	.short	0x002c


	//----- nvinfo : EIATTR_SW_WAR
	.align		4
.L_224:
        /*00bc*/ 	.byte	0x04, 0x36
        /*00be*/ 	.short	(.L_226 - .L_225)
.L_225:
        /*00c0*/ 	.word	0x00000008
.L_226:


//--------------------- .nv.callgraph             --------------------------
	.section	.nv.callgraph,"",@"SHT_CUDA_CALLGRAPH"
	.align	4
	.sectionentsize	8
	.align		4
        /*0000*/ 	.word	0x00000000
	.align		4
        /*0004*/ 	.word	0xffffffff
	.align		4
        /*0008*/ 	.word	0x00000000
	.align		4
        /*000c*/ 	.word	0xfffffffe
	.align		4
        /*0010*/ 	.word	0x00000000
	.align		4
        /*0014*/ 	.word	0xfffffffd
	.align		4
        /*0018*/ 	.word	0x00000000
	.align		4
        /*001c*/ 	.word	0xfffffffc


//--------------------- .nv.constant3             --------------------------
	.section	.nv.constant3,"a",@progbits
	.align	4
.nv.constant3:
	.type		c_centroids,@object
	.size		c_centroids,(c_centroidDistances - c_centroids)
c_centroids:
	.zero		4096
	.type		c_centroidDistances,@object
	.size		c_centroidDistances,(.L_1 - c_centroidDistances)
c_centroidDistances:
	.zero		4096
.L_1:


//--------------------- .nv.constant4             --------------------------
	.section	.nv.constant4,"a",@progbits
	.align	8
	.align		8
.nv.constant4:
        /*0000*/ 	.dword	_ZN34_INTERNAL_086a6e13_4_k_cu_aa2a5df34cuda3std3__45__cpo5beginE
	.align		8
        /*0008*/ 	.dword	_ZN34_INTERNAL_086a6e13_4_k_cu_aa2a5df34cuda3std3__45__cpo3endE
	.align		8
        /*0010*/ 	.dword	_ZN34_INTERNAL_086a6e13_4_k_cu_aa2a5df34cuda3std3__45__cpo6cbeginE
	.align		8
        /*0018*/ 	.dword	_ZN34_INTERNAL_086a6e13_4_k_cu_aa2a5df34cuda3std3__45__cpo4cendE
	.align		8
        /*0020*/ 	.dword	_ZN34_INTERNAL_086a6e13_4_k_cu_aa2a5df34cuda3std3__45__cpo6rbeginE
	.align		8
        /*0028*/ 	.dword	_ZN34_INTERNAL_086a6e13_4_k_cu_aa2a5df34cuda3std3__45__cpo4rendE
	.align		8
        /*0030*/ 	.dword	_ZN34_INTERNAL_086a6e13_4_k_cu_aa2a5df34cuda3std3__45__cpo7crbeginE
	.align		8
        /*0038*/ 	.dword	_ZN34_INTERNAL_086a6e13_4_k_cu_aa2a5df34cuda3std3__45__cpo5crendE
	.align		8
        /*0040*/ 	.dword	_ZN34_INTERNAL_086a6e13_4_k_cu_aa2a5df34cuda3std3__436_GLOBAL__N__086a6e13_4_k_cu_aa2a5df36ignoreE
	.align		8
        /*0048*/ 	.dword	_ZN34_INTERNAL_086a6e13_4_k_cu_aa2a5df34cuda3std3__419piecewise_constructE
	.align		8
        /*0050*/ 	.dword	_ZN34_INTERNAL_086a6e13_4_k_cu_aa2a5df34cuda3std3__48in_placeE
	.align		8
        /*0058*/ 	.dword	_ZN34_INTERNAL_086a6e13_4_k_cu_aa2a5df34cuda3std3__420unreachable_sentinelE
	.align		8
        /*0060*/ 	.dword	_ZN34_INTERNAL_086a6e13_4_k_cu_aa2a5df34cuda3std3__47nulloptE
	.align		8
        /*0068*/ 	.dword	_ZN34_INTERNAL_086a6e13_4_k_cu_aa2a5df34cuda3std3__48unexpectE
	.align		8
        /*0070*/ 	.dword	_ZN34_INTERNAL_086a6e13_4_k_cu_aa2a5df34cuda3std6ranges3__45__cpo4swapE
	.align		8
        /*0078*/ 	.dword	_ZN34_INTERNAL_086a6e13_4_k_cu_aa2a5df34cuda3std6ranges3__45__cpo9iter_moveE
	.align		8
        /*0080*/ 	.dword	_ZN34_INTERNAL_086a6e13_4_k_cu_aa2a5df34cuda3std6ranges3__45__cpo5beginE
	.align		8
        /*0088*/ 	.dword	_ZN34_INTERNAL_086a6e13_4_k_cu_aa2a5df34cuda3std6ranges3__45__cpo3endE
	.align		8
        /*0090*/ 	.dword	_ZN34_INTERNAL_086a6e13_4_k_cu_aa2a5df34cuda3std6ranges3__45__cpo6cbeginE
	.align		8
        /*0098*/ 	.dword	_ZN34_INTERNAL_086a6e13_4_k_cu_aa2a5df34cuda3std6ranges3__45__cpo4cendE
	.align		8
        /*00a0*/ 	.dword	_ZN34_INTERNAL_086a6e13_4_k_cu_aa2a5df34cuda3std6ranges3__45__cpo7advanceE
	.align		8
        /*00a8*/ 	.dword	_ZN34_INTERNAL_086a6e13_4_k_cu_aa2a5df34cuda3std6ranges3__45__cpo9iter_swapE
	.align		8
        /*00b0*/ 	.dword	_ZN34_INTERNAL_086a6e13_4_k_cu_aa2a5df34cuda3std6ranges3__45__cpo4nextE
	.align		8
        /*00b8*/ 	.dword	_ZN34_INTERNAL_086a6e13_4_k_cu_aa2a5df34cuda3std6ranges3__45__cpo4prevE
	.align		8
        /*00c0*/ 	.dword	_ZN34_INTERNAL_086a6e13_4_k_cu_aa2a5df34cuda3std6ranges3__45__cpo4dataE
	.align		8
        /*00c8*/ 	.dword	_ZN34_INTERNAL_086a6e13_4_k_cu_aa2a5df34cuda3std6ranges3__45__cpo5cdataE
	.align		8
        /*00d0*/ 	.dword	_ZN34_INTERNAL_086a6e13_4_k_cu_aa2a5df34cuda3std6ranges3__45__cpo4sizeE
	.align		8
        /*00d8*/ 	.dword	_ZN34_INTERNAL_086a6e13_4_k_cu_aa2a5df34cuda3std6ranges3__45__cpo5ssizeE
	.align		8
        /*00e0*/ 	.dword	_ZN34_INTERNAL_086a6e13_4_k_cu_aa2a5df34cuda3std6ranges3__45__cpo8distanceE
	.align		8
        /*00e8*/ 	.dword	_ZN34_INTERNAL_086a6e13_4_k_cu_aa2a5df36thrust24THRUST_300001_SM_1000_NS8cuda_cub3parE
	.align		8
        /*00f0*/ 	.dword	_ZN34_INTERNAL_086a6e13_4_k_cu_aa2a5df36thrust24THRUST_300001_SM_1000_NS8cuda_cub10par_nosyncE
	.align		8
        /*00f8*/ 	.dword	_ZN34_INTERNAL_086a6e13_4_k_cu_aa2a5df36thrust24THRUST_300001_SM_1000_NS6system6detail10sequential3seqE
	.align		8
        /*0100*/ 	.dword	_ZN34_INTERNAL_086a6e13_4_k_cu_aa2a5df36thrust24THRUST_300001_SM_1000_NS6system3cpp3parE
	.align		8
        /*0108*/ 	.dword	_ZN34_INTERNAL_086a6e13_4_k_cu_aa2a5df36thrust24THRUST_300001_SM_1000_NS12placeholders2_1E
	.align		8
        /*0110*/ 	.dword	_ZN34_INTERNAL_086a6e13_4_k_cu_aa2a5df36thrust24THRUST_300001_SM_1000_NS12placeholders2_2E
	.align		8
        /*0118*/ 	.dword	_ZN34_INTERNAL_086a6e13_4_k_cu_aa2a5df36thrust24THRUST_300001_SM_1000_NS12placeholders2_3E
	.align		8
        /*0120*/ 	.dword	_ZN34_INTERNAL_086a6e13_4_k_cu_aa2a5df36thrust24THRUST_300001_SM_1000_NS12placeholders2_4E
	.align		8
        /*0128*/ 	.dword	_ZN34_INTERNAL_086a6e13_4_k_cu_aa2a5df36thrust24THRUST_300001_SM_1000_NS12placeholders2_5E
	.align		8
        /*0130*/ 	.dword	_ZN34_INTERNAL_086a6e13_4_k_cu_aa2a5df36thrust24THRUST_300001_SM_1000_NS12placeholders2_6E
	.align		8
        /*0138*/ 	.dword	_ZN34_INTERNAL_086a6e13_4_k_cu_aa2a5df36thrust24THRUST_300001_SM_1000_NS12placeholders2_7E
	.align		8
        /*0140*/ 	.dword	_ZN34_INTERNAL_086a6e13_4_k_cu_aa2a5df36thrust24THRUST_300001_SM_1000_NS12placeholders2_8E
	.align		8
        /*0148*/ 	.dword	_ZN34_INTERNAL_086a6e13_4_k_cu_aa2a5df36thrust24THRUST_300001_SM_1000_NS12placeholders2_9E
	.align		8
        /*0150*/ 	.dword	_ZN34_INTERNAL_086a6e13_4_k_cu_aa2a5df36thrust24THRUST_300001_SM_1000_NS12placeholders3_10E
	.align		8
        /*0158*/ 	.dword	_ZN34_INTERNAL_086a6e13_4_k_cu_aa2a5df36thrust24THRUST_300001_SM_1000_NS3seqE
	.align		8
        /*0160*/ 	.dword	_ZN34_INTERNAL_086a6e13_4_k_cu_aa2a5df36thrust24THRUST_300001_SM_1000_NS6deviceE


//--------------------- .text._ZN3cub18CUB_300001_SM_10006detail11EmptyKernelIvEEvv --------------------------
	.section	.text._ZN3cub18CUB_300001_SM_10006detail11EmptyKernelIvEEvv,"ax",@progbits
	.align	128
        .global         _ZN3cub18CUB_300001_SM_10006detail11EmptyKernelIvEEvv
        .type           _ZN3cub18CUB_300001_SM_10006detail11EmptyKernelIvEEvv,@function
        .size           _ZN3cub18CUB_300001_SM_10006detail11EmptyKernelIvEEvv,(.L_x_99 - _ZN3cub18CUB_300001_SM_10006detail11EmptyKernelIvEEvv)
        .other          _ZN3cub18CUB_300001_SM_10006detail11EmptyKernelIvEEvv,@"STO_CUDA_ENTRY STV_DEFAULT"
_ZN3cub18CUB_300001_SM_10006detail11EmptyKernelIvEEvv:
.text._ZN3cub18CUB_300001_SM_10006detail11EmptyKernelIvEEvv:
[----:B------:R-:W-:Y:S01]  /*0000*/  LDC R1, c[0x0][0x37c] ;  /* 0x0000df00ff017b82 */ /* 0x000fe20000000800 */
[----:B------:R-:W-:Y:S05]  /*0010*/  EXIT ;  /* 0x000000000000794d */ /* 0x000fea0003800000 */
.L_x_0:
[----:B------:R-:W-:-:S00]  /*0020*/  BRA `(.L_x_0) ;  /* 0xfffffffc00fc7947 */ /* 0x000fc0000383ffff */
[----:B------:R-:W-:-:S00]  /*0030*/  NOP ;  /* 0x0000000000007918 */ /* 0x000fc00000000000 */
        /* <DEDUP_REMOVED lines=12> */
.L_x_99:


//--------------------- .text._Z17finalizeCentroidsPfPKiii --------------------------
	.section	.text._Z17finalizeCentroidsPfPKiii,"ax",@progbits
	.align	128
        .global         _Z17finalizeCentroidsPfPKiii
        .type           _Z17finalizeCentroidsPfPKiii,@function
        .size           _Z17finalizeCentroidsPfPKiii,(.L_x_98 - _Z17finalizeCentroidsPfPKiii)
        .other          _Z17finalizeCentroidsPfPKiii,@"STO_CUDA_ENTRY STV_DEFAULT"
_Z17finalizeCentroidsPfPKiii:
.text._Z17finalizeCentroidsPfPKiii:
[----:B------:R-:W-:Y:S01]  /*0000*/  LDC R1, c[0x0][0x37c] ;  /* 0x0000df00ff017b82 */ /* 0x000fe20000000800 */
[----:B------:R-:W0:Y:S07]  /*0010*/  S2R R7, SR_TID.X ;  /* 0x0000000000077919 */ /* 0x000e2e0000002100 */
[----:B------:R-:W1:Y:S08]  /*0020*/  S2UR UR6, SR_CTAID.X ;  /* 0x00000000000679c3 */ /* 0x000e700000002500 */
[----:B------:R-:W1:Y:S02]  /*0030*/  LDC.64 R8, c[0x0][0x390] ;  /* 0x0000e400ff087b82 */ /* 0x000e640000000a00 */
[----:B-1----:R-:W-:-:S04]  /*0040*/  ISETP.LE.AND P0, PT, R9, UR6, PT ;  /* 0x0000000609007c0c */ /* 0x002fc8000bf03270 */
[----:B0-----:R-:W-:-:S13]  /*0050*/  ISETP.GE.OR P0, PT, R7, R8, P0 ;  /* 0x000000080700720c */ /* 0x001fda0000706670 */
[----:B------:R-:W-:Y:S05]  /*0060*/  @P0 EXIT ;  /* 0x000000000000094d */ /* 0x000fea0003800000 */
[----:B------:R-:W0:Y:S01]  /*0070*/  LDC.64 R2, c[0x0][0x388] ;  /* 0x0000e200ff027b82 */ /* 0x000e220000000a00 */
[----:B------:R-:W1:Y:S01]  /*0080*/  LDCU.64 UR4, c[0x0][0x358] ;  /* 0x00006b00ff0477ac */ /* 0x000e620008000a00 */
[----:B0-----:R-:W-:-:S06]  /*0090*/  IMAD.WIDE.U32 R2, R7, 0x4, R2 ;  /* 0x0000000407027825 */ /* 0x001fcc00078e0002 */
[----:B-1----:R-:W2:Y:S02]  /*00a0*/  LDG.E R2, desc[UR4][R2.64] ;  /* 0x0000000402027981 */ /* 0x002ea4000c1e1900 */
[----:B--2---:R-:W-:-:S13]  /*00b0*/  ISETP.GE.AND P0, PT, R2, 0x1, PT ;  /* 0x000000010200780c */ /* 0x004fda0003f06270 */
[----:B------:R-:W-:Y:S05]  /*00c0*/  @!P0 EXIT ;  /* 0x000000000000894d */ /* 0x000fea0003800000 */
[----:B------:R-:W0:Y:S01]  /*00d0*/  LDC.64 R4, c[0x0][0x380] ;  /* 0x0000e000ff047b82 */ /* 0x000e220000000a00 */
[----:B------:R-:W-:-:S04]  /*00e0*/  IMAD R3, R8, UR6, R7 ;  /* 0x0000000608037c24 */ /* 0x000fc8000f8e0207 */
[----:B0-----:R-:W-:-:S05]  /*00f0*/  IMAD.WIDE.U32 R4, R3, 0x4, R4 ;  /* 0x0000000403047825 */ /* 0x001fca00078e0004 */
[----:B------:R-:W2:Y:S01]  /*0100*/  LDG.E R0, desc[UR4][R4.64] ;  /* 0x0000000404007981 */ /* 0x000ea2000c1e1900 */
[----:B------:R-:W-:Y:S01]  /*0110*/  I2FP.F32.U32 R3, R2 ;  /* 0x0000000200037245 */ /* 0x000fe20000201000 */
[----:B------:R-:W-:Y:S03]  /*0120*/  BSSY.RECONVERGENT B0, `(.L_x_1) ;  /* 0x000000c000007945 */ /* 0x000fe60003800200 */
[----:B------:R-:W0:Y:S02]  /*0130*/  MUFU.RCP R2, R3 ;  /* 0x0000000300027308 */ /* 0x000e240000001000 */
[----:B0-----:R-:W-:-:S04]  /*0140*/  FFMA R7, -R3, R2, 1 ;  /* 0x3f80000003077423 */ /* 0x001fc80000000102 */
[----:B------:R-:W-:Y:S02]  /*0150*/  FFMA R7, R2, R7, R2 ;  /* 0x0000000702077223 */ /* 0x000fe40000000002 */
[----:B--2---:R-:W0:Y:S02]  /*0160*/  FCHK P0, R0, R3 ;  /* 0x0000000300007302 */ /* 0x004e240000000000 */
[----:B------:R-:W-:-:S04]  /*0170*/  FFMA R2, R0, R7, RZ ;  /* 0x0000000700027223 */ /* 0x000fc800000000ff */
[----:B------:R-:W-:-:S04]  /*0180*/  FFMA R6, -R3, R2, R0 ;  /* 0x0000000203067223 */ /* 0x000fc80000000100 */
[----:B------:R-:W-:Y:S01]  /*0190*/  FFMA R7, R7, R6, R2 ;  /* 0x0000000607077223 */ /* 0x000fe20000000002 */
[----:B0-----:R-:W-:Y:S06]  /*01a0*/  @!P0 BRA `(.L_x_2) ;  /* 0x00000000000c8947 */ /* 0x001fec0003800000 */
[----:B------:R-:W-:-:S07]  /*01b0*/  MOV R2, 0x1d0 ;  /* 0x000001d000027802 */ /* 0x000fce0000000f00 */
[----:B------:R-:W-:Y:S05]  /*01c0*/  CALL.REL.NOINC `($__internal_0_$__cuda_sm3x_div_rn_noftz_f32_slowpath) ;  /* 0x0000000000107944 */ /* 0x000fea0003c00000 */
[----:B------:R-:W-:-:S07]  /*01d0*/  IMAD.MOV.U32 R7, RZ, RZ, R0 ;  /* 0x000000ffff077224 */ /* 0x000fce00078e0000 */
.L_x_2:
[----:B------:R-:W-:Y:S05]  /*01e0*/  BSYNC.RECONVERGENT B0 ;  /* 0x0000000000007941 */ /* 0x000fea0003800200 */
.L_x_1:
[----:B------:R-:W-:Y:S01]  /*01f0*/  STG.E desc[UR4][R4.64], R7 ;  /* 0x0000000704007986 */ /* 0x000fe2000c101904 */
[----:B------:R-:W-:Y:S05]  /*0200*/  EXIT ;  /* 0x000000000000794d */ /* 0x000fea0003800000 */
        .weak           $__internal_0_$__cuda_sm3x_div_rn_noftz_f32_slowpath
        .type           $__internal_0_$__cuda_sm3x_div_rn_noftz_f32_slowpath,@function
        .size           $__internal_0_$__cuda_sm3x_div_rn_noftz_f32_slowpath,(.L_x_98 - $__internal_0_$__cuda_sm3x_div_rn_noftz_f32_slowpath)
$__internal_0_$__cuda_sm3x_div_rn_noftz_f32_slowpath:
[--C-:B------:R-:W-:Y:S01]  /*0210*/  SHF.R.U32.HI R7, RZ, 0x17, R3.reuse ;  /* 0x00000017ff077819 */ /* 0x100fe20000011603 */
[----:B------:R-:W-:Y:S01]  /*0220*/  BSSY.RECONVERGENT B1, `(.L_x_3) ;  /* 0x0000064000017945 */ /* 0x000fe20003800200 */
[--C-:B------:R-:W-:Y:S01]  /*0230*/  SHF.R.U32.HI R6, RZ, 0x17, R0.reuse ;  /* 0x00000017ff067819 */ /* 0x100fe20000011600 */
[----:B------:R-:W-:Y:S01]  /*0240*/  IMAD.MOV.U32 R8, RZ, RZ, R0 ;  /* 0x000000ffff087224 */ /* 0x000fe200078e0000 */
[----:B------:R-:W-:Y:S01]  /*0250*/  LOP3.LUT R7, R7, 0xff, RZ, 0xc0, !PT ;  /* 0x000000ff07077812 */ /* 0x000fe200078ec0ff */
[----:B------:R-:W-:Y:S01]  /*0260*/  IMAD.MOV.U32 R9, RZ, RZ, R3 ;  /* 0x000000ffff097224 */ /* 0x000fe200078e0003 */
[----:B------:R-:W-:-:S03]  /*0270*/  LOP3.LUT R6, R6, 0xff, RZ, 0xc0, !PT ;  /* 0x000000ff06067812 */ /* 0x000fc600078ec0ff */
[----:B------:R-:W-:Y:S02]  /*0280*/  VIADD R12, R7, 0xffffffff ;  /* 0xffffffff070c7836 */ /* 0x000fe40000000000 */
[----:B------:R-:W-:-:S03]  /*0290*/  VIADD R11, R6, 0xffffffff ;  /* 0xffffffff060b7836 */ /* 0x000fc60000000000 */
[----:B------:R-:W-:-:S04]  /*02a0*/  ISETP.GT.U32.AND P0, PT, R12, 0xfd, PT ;  /* 0x000000fd0c00780c */ /* 0x000fc80003f04070 */
[----:B------:R-:W-:-:S13]  /*02b0*/  ISETP.GT.U32.OR P0, PT, R11, 0xfd, P0 ;  /* 0x000000fd0b00780c */ /* 0x000fda0000704470 */
[----:B------:R-:W-:Y:S01]  /*02c0*/  @!P0 IMAD.MOV.U32 R10, RZ, RZ, RZ ;  /* 0x000000ffff0a8224 */ /* 0x000fe200078e00ff */
[----:B------:R-:W-:Y:S06]  /*02d0*/  @!P0 BRA `(.L_x_4) ;  /* 0x00000000005c8947 */ /* 0x000fec0003800000 */
[----:B------:R-:W-:Y:S02]  /*02e0*/  FSETP.GTU.FTZ.AND P0, PT, |R0|, +INF , PT ;  /* 0x7f8000000000780b */ /* 0x000fe40003f1c200 */
[----:B------:R-:W-:-:S04]  /*02f0*/  FSETP.GTU.FTZ.AND P1, PT, |R3|, +INF , PT ;  /* 0x7f8000000300780b */ /* 0x000fc80003f3c200 */
[----:B------:R-:W-:-:S13]  /*0300*/  PLOP3.LUT P0, PT, P0, P1, PT, 0xf8, 0x8f ;  /* 0x00000000008f781c */ /* 0x000fda0000703f70 */
[----:B------:R-:W-:Y:S05]  /*0310*/  @P0 BRA `(.L_x_5) ;  /* 0x00000004004c0947 */ /* 0x000fea0003800000 */
[----:B------:R-:W-:-:S13]  /*0320*/  LOP3.LUT P0, RZ, R9, 0x7fffffff, R8, 0xc8, !PT ;  /* 0x7fffffff09ff7812 */ /* 0x000fda000780c808 */
[----:B------:R-:W-:Y:S05]  /*0330*/  @!P0 BRA `(.L_x_6) ;  /* 0x00000004003c8947 */ /* 0x000fea0003800000 */
[C---:B------:R-:W-:Y:S02]  /*0340*/  FSETP.NEU.FTZ.AND P2, PT, |R0|.reuse, +INF , PT ;  /* 0x7f8000000000780b */ /* 0x040fe40003f5d200 */
[----:B------:R-:W-:Y:S02]  /*0350*/  FSETP.NEU.FTZ.AND P1, PT, |R3|, +INF , PT ;  /* 0x7f8000000300780b */ /* 0x000fe40003f3d200 */
[----:B------:R-:W-:-:S11]  /*0360*/  FSETP.NEU.FTZ.AND P0, PT, |R0|, +INF , PT ;  /* 0x7f8000000000780b */ /* 0x000fd60003f1d200 */
[----:B------:R-:W-:Y:S05]  /*0370*/  @!P1 BRA !P2, `(.L_x_6) ;  /* 0x00000004002c9947 */ /* 0x000fea0005000000 */
[----:B------:R-:W-:-:S04]  /*0380*/  LOP3.LUT P2, RZ, R8, 0x7fffffff, RZ, 0xc0, !PT ;  /* 0x7fffffff08ff7812 */ /* 0x000fc8000784c0ff */
[----:B------:R-:W-:-:S13]  /*0390*/  PLOP3.LUT P1, PT, P1, P2, PT, 0x2f, 0xf2 ;  /* 0x0000000000f2781c */ /* 0x000fda0000f24577 */
[----:B------:R-:W-:Y:S05]  /*03a0*/  @P1 BRA `(.L_x_7) ;  /* 0x0000000400181947 */ /* 0x000fea0003800000 */
[----:B------:R-:W-:-:S04]  /*03b0*/  LOP3.LUT P1, RZ, R9, 0x7fffffff, RZ, 0xc0, !PT ;  /* 0x7fffffff09ff7812 */ /* 0x000fc8000782c0ff */
[----:B------:R-:W-:-:S13]  /*03c0*/  PLOP3.LUT P0, PT, P0, P1, PT, 0x2f, 0xf2 ;  /* 0x0000000000f2781c */ /* 0x000fda0000702577 */
[----:B------:R-:W-:Y:S05]  /*03d0*/  @P0 BRA `(.L_x_8) ;  /* 0x0000000400000947 */ /* 0x000fea0003800000 */
[----:B------:R-:W-:Y:S02]  /*03e0*/  ISETP.GE.AND P0, PT, R11, RZ, PT ;  /* 0x000000ff0b00720c */ /* 0x000fe40003f06270 */
[----:B------:R-:W-:-:S11]  /*03f0*/  ISETP.GE.AND P1, PT, R12, RZ, PT ;  /* 0x000000ff0c00720c */ /* 0x000fd60003f26270 */
[----:B------:R-:W-:Y:S02]  /*0400*/  @P0 IMAD.MOV.U32 R10, RZ, RZ, RZ ;  /* 0x000000ffff0a0224 */ /* 0x000fe400078e00ff */
[----:B------:R-:W-:Y:S01]  /*0410*/  @!P0 FFMA R8, R0, 1.84467440737095516160e+19, RZ ;  /* 0x5f80000000088823 */ /* 0x000fe200000000ff */
[----:B------:R-:W-:Y:S02]  /*0420*/  @!P0 IMAD.MOV.U32 R10, RZ, RZ, -0x40 ;  /* 0xffffffc0ff0a8424 */ /* 0x000fe400078e00ff */
[----:B------:R-:W-:Y:S02]  /*0430*/  @!P1 FFMA R9, R3, 1.84467440737095516160e+19, RZ ;  /* 0x5f80000003099823 */ /* 0x000fe400000000ff */
[----:B------:R-:W-:-:S07]  /*0440*/  @!P1 VIADD R10, R10, 0x40 ;  /* 0x000000400a0a9836 */ /* 0x000fce0000000000 */
.L_x_4:
[----:B------:R-:W-:Y:S01]  /*0450*/  LEA R0, R7, 0xc0800000, 0x17 ;  /* 0xc080000007007811 */ /* 0x000fe200078eb8ff */
[----:B------:R-:W-:Y:S01]  /*0460*/  VIADD R6, R6, 0xffffff81 ;  /* 0xffffff8106067836 */ /* 0x000fe20000000000 */
[----:B------:R-:W-:Y:S03]  /*0470*/  BSSY.RECONVERGENT B2, `(.L_x_9) ;  /* 0x0000035000027945 */ /* 0x000fe60003800200 */
[----:B------:R-:W-:Y:S01]  /*0480*/  IMAD.IADD R9, R9, 0x1, -R0 ;  /* 0x0000000109097824 */ /* 0x000fe200078e0a00 */
[C---:B------:R-:W-:Y:S01]  /*0490*/  IADD3 R7, PT, PT, R6.reuse, 0x7f, -R7 ;  /* 0x0000007f06077810 */ /* 0x040fe20007ffe807 */
[----:B------:R-:W-:Y:S02]  /*04a0*/  IMAD R0, R6, -0x800000, R8 ;  /* 0xff80000006007824 */ /* 0x000fe400078e0208 */
[----:B------:R-:W0:Y:S01]  /*04b0*/  MUFU.RCP R3, R9 ;  /* 0x0000000900037308 */ /* 0x000e220000001000 */
[----:B------:R-:W-:Y:S01]  /*04c0*/  FADD.FTZ R11, -R9, -RZ ;  /* 0x800000ff090b7221 */ /* 0x000fe20000010100 */
[----:B------:R-:W-:-:S03]  /*04d0*/  IMAD.IADD R7, R7, 0x1, R10 ;  /* 0x0000000107077824 */ /* 0x000fc600078e020a */
[----:B0-----:R-:W-:-:S04]  /*04e0*/  FFMA R12, R3, R11, 1 ;  /* 0x3f800000030c7423 */ /* 0x001fc8000000000b */
[----:B------:R-:W-:-:S04]  /*04f0*/  FFMA R12, R3, R12, R3 ;  /* 0x0000000c030c7223 */ /* 0x000fc80000000003 */
[----:B------:R-:W-:-:S04]  /*0500*/  FFMA R3, R0, R12, RZ ;  /* 0x0000000c00037223 */ /* 0x000fc800000000ff */
[----:B------:R-:W-:-:S04]  /*0510*/  FFMA R8, R11, R3, R0 ;  /* 0x000000030b087223 */ /* 0x000fc80000000000 */
[----:B------:R-:W-:-:S04]  /*0520*/  FFMA R13, R12, R8, R3 ;  /* 0x000000080c0d7223 */ /* 0x000fc80000000003 */
[----:B------:R-:W-:-:S04]  /*0530*/  FFMA R8, R11, R13, R0 ;  /* 0x0000000d0b087223 */ /* 0x000fc80000000000 */
[----:B------:R-:W-:-:S05]  /*0540*/  FFMA R0, R12, R8, R13 ;  /* 0x000000080c007223 */ /* 0x000fca000000000d */
[----:B------:R-:W-:-:S04]  /*0550*/  SHF.R.U32.HI R3, RZ, 0x17, R0 ;  /* 0x00000017ff037819 */ /* 0x000fc80000011600 */
[----:B------:R-:W-:-:S05]  /*0560*/  LOP3.LUT R3, R3, 0xff, RZ, 0xc0, !PT ;  /* 0x000000ff03037812 */ /* 0x000fca00078ec0ff */
[----:B------:R-:W-:-:S04]  /*0570*/  IMAD.IADD R9, R3, 0x1, R7 ;  /* 0x0000000103097824 */ /* 0x000fc800078e0207 */
[----:B------:R-:W-:-:S05]  /*0580*/  VIADD R3, R9, 0xffffffff ;  /* 0xffffffff09037836 */ /* 0x000fca0000000000 */
[----:B------:R-:W-:-:S13]  /*0590*/  ISETP.GE.U32.AND P0, PT, R3, 0xfe, PT ;  /* 0x000000fe0300780c */ /* 0x000fda0003f06070 */
[----:B------:R-:W-:Y:S05]  /*05a0*/  @!P0 BRA `(.L_x_10) ;  /* 0x0000000000808947 */ /* 0x000fea0003800000 */
[----:B------:R-:W-:-:S13]  /*05b0*/  ISETP.GT.AND P0, PT, R9, 0xfe, PT ;  /* 0x000000fe0900780c */ /* 0x000fda0003f04270 */
[----:B------:R-:W-:Y:S05]  /*05c0*/  @P0 BRA `(.L_x_11) ;  /* 0x00000000006c0947 */ /* 0x000fea0003800000 */
[----:B------:R-:W-:-:S13]  /*05d0*/  ISETP.GE.AND P0, PT, R9, 0x1, PT ;  /* 0x000000010900780c */ /* 0x000fda0003f06270 */
[----:B------:R-:W-:Y:S05]  /*05e0*/  @P0 BRA `(.L_x_12) ;  /* 0x0000000000740947 */ /* 0x000fea0003800000 */
[----:B------:R-:W-:Y:S02]  /*05f0*/  ISETP.GE.AND P0, PT, R9, -0x18, PT ;  /* 0xffffffe80900780c */ /* 0x000fe40003f06270 */
[----:B------:R-:W-:-:S11]  /*0600*/  LOP3.LUT R0, R0, 0x80000000, RZ, 0xc0, !PT ;  /* 0x8000000000007812 */ /* 0x000fd600078ec0ff */
[----:B------:R-:W-:Y:S05]  /*0610*/  @!P0 BRA `(.L_x_12) ;  /* 0x0000000000688947 */ /* 0x000fea0003800000 */
[CCC-:B------:R-:W-:Y:S01]  /*0620*/  FFMA.RZ R3, R12.reuse, R8.reuse, R13.reuse ;  /* 0x000000080c037223 */ /* 0x1c0fe2000000c00d */
[CCC-:B------:R-:W-:Y:S01]  /*0630*/  FFMA.RM R6, R12.reuse, R8.reuse, R13.reuse ;  /* 0x000000080c067223 */ /* 0x1c0fe2000000400d */
[C---:B------:R-:W-:Y:S02]  /*0640*/  ISETP.NE.AND P2, PT, R9.reuse, RZ, PT ;  /* 0x000000ff0900720c */ /* 0x040fe40003f45270 */
[----:B------:R-:W-:Y:S02]  /*0650*/  ISETP.NE.AND P1, PT, R9, RZ, PT ;  /* 0x000000ff0900720c */ /* 0x000fe40003f25270 */
[----:B------:R-:W-:Y:S01]  /*0660*/  LOP3.LUT R7, R3, 0x7fffff, RZ, 0xc0, !PT ;  /* 0x007fffff03077812 */ /* 0x000fe200078ec0ff */
[----:B------:R-:W-:Y:S01]  /*0670*/  FFMA.RP R3, R12, R8, R13 ;  /* 0x000000080c037223 */ /* 0x000fe2000000800d */
[----:B------:R-:W-:Y:S02]  /*0680*/  VIADD R8, R9, 0x20 ;  /* 0x0000002009087836 */ /* 0x000fe40000000000 */
[----:B------:R-:W-:Y:S01]  /*0690*/  LOP3.LUT R7, R7, 0x800000, RZ, 0xfc, !PT ;  /* 0x0080000007077812 */ /* 0x000fe200078efcff */
[----:B------:R-:W-:Y:S01]  /*06a0*/  IMAD.MOV R9, RZ, RZ, -R9 ;  /* 0x000000ffff097224 */ /* 0x000fe200078e0a09 */
[----:B------:R-:W-:-:S02]  /*06b0*/  FSETP.NEU.FTZ.AND P0, PT, R3, R6, PT ;  /* 0x000000060300720b */ /* 0x000fc40003f1d000 */
[----:B------:R-:W-:Y:S02]  /*06c0*/  SHF.L.U32 R8, R7, R8, RZ ;  /* 0x0000000807087219 */ /* 0x000fe400000006ff */
[----:B------:R-:W-:Y:S02]  /*06d0*/  SEL R6, R9, RZ, P2 ;  /* 0x000000ff09067207 */ /* 0x000fe40001000000 */
[----:B------:R-:W-:Y:S02]  /*06e0*/  ISETP.NE.AND P1, PT, R8, RZ, P1 ;  /* 0x000000ff0800720c */ /* 0x000fe40000f25270 */
[----:B------:R-:W-:Y:S02]  /*06f0*/  SHF.R.U32.HI R6, RZ, R6, R7 ;  /* 0x00000006ff067219 */ /* 0x000fe40000011607 */
[----:B------:R-:W-:Y:S02]  /*0700*/  PLOP3.LUT P0, PT, P0, P1, PT, 0xf8, 0x8f ;  /* 0x00000000008f781c */ /* 0x000fe40000703f70 */
[----:B------:R-:W-:-:S02]  /*0710*/  SHF.R.U32.HI R8, RZ, 0x1, R6 ;  /* 0x00000001ff087819 */ /* 0x000fc40000011606 */
[----:B------:R-:W-:-:S04]  /*0720*/  SEL R3, RZ, 0x1, !P0 ;  /* 0x00000001ff037807 */ /* 0x000fc80004000000 */
[----:B------:R-:W-:-:S04]  /*0730*/  LOP3.LUT R3, R3, 0x1, R8, 0xf8, !PT ;  /* 0x0000000103037812 */ /* 0x000fc800078ef808 */
[----:B------:R-:W-:-:S05]  /*0740*/  LOP3.LUT R3, R3, R6, RZ, 0xc0, !PT ;  /* 0x0000000603037212 */ /* 0x000fca00078ec0ff */
[----:B------:R-:W-:-:S05]  /*0750*/  IMAD.IADD R3, R8, 0x1, R3 ;  /* 0x0000000108037824 */ /* 0x000fca00078e0203 */
[----:B------:R-:W-:Y:S01]  /*0760*/  LOP3.LUT R0, R3, R0, RZ, 0xfc, !PT ;  /* 0x0000000003007212 */ /* 0x000fe200078efcff */
[----:B------:R-:W-:Y:S06]  /*0770*/  BRA `(.L_x_12) ;  /* 0x0000000000107947 */ /* 0x000fec0003800000 */
.L_x_11:
[----:B------:R-:W-:-:S04]  /*0780*/  LOP3.LUT R0, R0, 0x80000000, RZ, 0xc0, !PT ;  /* 0x8000000000007812 */ /* 0x000fc800078ec0ff */
[----:B------:R-:W-:Y:S01]  /*0790*/  LOP3.LUT R0, R0, 0x7f800000, RZ, 0xfc, !PT ;  /* 0x7f80000000007812 */ /* 0x000fe200078efcff */
[----:B------:R-:W-:Y:S06]  /*07a0*/  BRA `(.L_x_12) ;  /* 0x0000000000047947 */ /* 0x000fec0003800000 */
.L_x_10:
[----:B------:R-:W-:-:S07]  /*07b0*/  IMAD R0, R7, 0x800000, R0 ;  /* 0x0080000007007824 */ /* 0x000fce00078e0200 */
.L_x_12:
[----:B------:R-:W-:Y:S05]  /*07c0*/  BSYNC.RECONVERGENT B2 ;  /* 0x0000000000027941 */ /* 0x000fea0003800200 */
.L_x_9:
[----:B------:R-:W-:Y:S05]  /*07d0*/  BRA `(.L_x_13) ;  /* 0x0000000000207947 */ /* 0x000fea0003800000 */
.L_x_8:
[----:B------:R-:W-:-:S04]  /*07e0*/  LOP3.LUT R0, R9, 0x80000000, R8, 0x48, !PT ;  /* 0x8000000009007812 */ /* 0x000fc800078e4808 */
[----:B------:R-:W-:Y:S01]  /*07f0*/  LOP3.LUT R0, R0, 0x7f800000, RZ, 0xfc, !PT ;  /* 0x7f80000000007812 */ /* 0x000fe200078efcff */
[----:B------:R-:W-:Y:S06]  /*0800*/  BRA `(.L_x_13) ;  /* 0x0000000000147947 */ /* 0x000fec0003800000 */
.L_x_7:
[----:B------:R-:W-:Y:S01]  /*0810*/  LOP3.LUT R0, R9, 0x80000000, R8, 0x48, !PT ;  /* 0x8000000009007812 */ /* 0x000fe200078e4808 */
[----:B------:R-:W-:Y:S06]  /*0820*/  BRA `(.L_x_13) ;  /* 0x00000000000c7947 */ /* 0x000fec0003800000 */
.L_x_6:
[----:B------:R-:W0:Y:S01]  /*0830*/  MUFU.RSQ R0, -QNAN ;  /* 0xffc0000000007908 */ /* 0x000e220000001400 */
[----:B------:R-:W-:Y:S05]  /*0840*/  BRA `(.L_x_13) ;  /* 0x0000000000047947 */ /* 0x000fea0003800000 */
.L_x_5:
[----:B------:R-:W-:-:S07]  /*0850*/  FADD.FTZ R0, R0, R3 ;  /* 0x0000000300007221 */ /* 0x000fce0000010000 */
.L_x_13:
[----:B------:R-:W-:Y:S05]  /*0860*/  BSYNC.RECONVERGENT B1 ;  /* 0x0000000000017941 */ /* 0x000fea0003800200 */
.L_x_3:
[----:B------:R-:W-:-:S04]  /*0870*/  IMAD.MOV.U32 R3, RZ, RZ, 0x0 ;  /* 0x00000000ff037424 */ /* 0x000fc800078e00ff */
[----:B0-----:R-:W-:Y:S05]  /*0880*/  RET.REL.NODEC R2 `(_Z17finalizeCentroidsPfPKiii) ;  /* 0xfffffff402dc7950 */ /* 0x001fea0003c3ffff */
.L_x_14:
        /* <DEDUP_REMOVED lines=15> */
.L_x_98:


//--------------------- .text._Z29accumulatePointsIntoCentroidsPKfPfPKiPiiii --------------------------
	.section	.text._Z29accumulatePointsIntoCentroidsPKfPfPKiPiiii,"ax",@progbits
	.align	128
        .global         _Z29accumulatePointsIntoCentroidsPKfPfPKiPiiii
        .type           _Z29accumulatePointsIntoCentroidsPKfPfPKiPiiii,@function
        .size           _Z29accumulatePointsIntoCentroidsPKfPfPKiPiiii,(.L_x_101 - _Z29accumulatePointsIntoCentroidsPKfPfPKiPiiii)
        .other          _Z29accumulatePointsIntoCentroidsPKfPfPKiPiiii,@"STO_CUDA_ENTRY STV_DEFAULT"
_Z29accumulatePointsIntoCentroidsPKfPfPKiPiiii:
.text._Z29accumulatePointsIntoCentroidsPKfPfPKiPiiii:
[----:B------:R-:W-:Y:S01]  /*0000*/  LDC R1, c[0x0][0x37c] ;  /* 0x0000df00ff017b82 */ /* 0x000fe20000000800 */
[----:B------:R-:W0:Y:S07]  /*0010*/  S2R R2, SR_TID.X ;  /* 0x0000000000027919 */ /* 0x000e2e0000002100 */
[----:B------:R-:W0:Y:S08]  /*0020*/  S2UR UR4, SR_CTAID.X ;  /* 0x00000000000479c3 */ /* 0x000e300000002500 */
[----:B------:R-:W0:Y:S08]  /*0030*/  LDC R3, c[0x0][0x360] ;  /* 0x0000d800ff037b82 */ /* 0x000e300000000800 */
[----:B------:R-:W1:Y:S01]  /*0040*/  LDC R0, c[0x0][0x3a0] ;  /* 0x0000e800ff007b82 */ /* 0x000e620000000800 */
[----:B0-----:R-:W-:-:S05]  /*0050*/  IMAD R3, R3, UR4, R2 ;  /* 0x0000000403037c24 */ /* 0x001fca000f8e0202 */
[----:B-1----:R-:W-:-:S13]  /*0060*/  ISETP.GE.AND P0, PT, R3, R0, PT ;  /* 0x000000000300720c */ /* 0x002fda0003f06270 */
[----:B------:R-:W-:Y:S05]  /*0070*/  @P0 EXIT ;  /* 0x000000000000094d */ /* 0x000fea0003800000 */
[----:B------:R-:W0:Y:S01]  /*0080*/  LDC.64 R6, c[0x0][0x390] ;  /* 0x0000e400ff067b82 */ /* 0x000e220000000a00 */
[----:B------:R-:W1:Y:S07]  /*0090*/  LDCU.64 UR4, c[0x0][0x358] ;  /* 0x00006b00ff0477ac */ /* 0x000e6e0008000a00 */
[----:B------:R-:W2:Y:S01]  /*00a0*/  LDC R5, c[0x0][0x3a8] ;  /* 0x0000ea00ff057b82 */ /* 0x000ea20000000800 */
[----:B0-----:R-:W-:-:S05]  /*00b0*/  IMAD.WIDE R6, R3, 0x4, R6 ;  /* 0x0000000403067825 */ /* 0x001fca00078e0206 */
[----:B-1----:R-:W2:Y:S02]  /*00c0*/  LDG.E R2, desc[UR4][R6.64] ;  /* 0x0000000406027981 */ /* 0x002ea4000c1e1900 */
[----:B--2---:R-:W-:-:S04]  /*00d0*/  ISETP.GE.AND P0, PT, R2, R5, PT ;  /* 0x000000050200720c */ /* 0x004fc80003f06270 */
[----:B------:R-:W-:-:S13]  /*00e0*/  ISETP.LT.OR P0, PT, R2, RZ, P0 ;  /* 0x000000ff0200720c */ /* 0x000fda0000701670 */
[----:B------:R-:W-:Y:S05]  /*00f0*/  @P0 EXIT ;  /* 0x000000000000094d */ /* 0x000fea0003800000 */
[----:B------:R-:W0:Y:S01]  /*0100*/  LDC R4, c[0x0][0x3a4] ;  /* 0x0000e900ff047b82 */ /* 0x000e220000000800 */
[----:B------:R-:W-:-:S07]  /*0110*/  HFMA2 R9, -RZ, RZ, 0, 5.9604644775390625e-08 ;  /* 0x00000001ff097431 */ /* 0x000fce00000001ff */
[----:B------:R-:W1:Y:S01]  /*0120*/  LDC.64 R6, c[0x0][0x398] ;  /* 0x0000e600ff067b82 */ /* 0x000e620000000a00 */
[----:B0-----:R-:W-:Y:S01]  /*0130*/  ISETP.GE.AND P0, PT, R4, 0x1, PT ;  /* 0x000000010400780c */ /* 0x001fe20003f06270 */
[----:B-1----:R-:W-:-:S05]  /*0140*/  IMAD.WIDE.U32 R6, R2, 0x4, R6 ;  /* 0x0000000402067825 */ /* 0x002fca00078e0006 */
[----:B------:R0:W-:Y:S07]  /*0150*/  REDG.E.ADD.STRONG.GPU desc[UR4][R6.64], R9 ;  /* 0x000000090600798e */ /* 0x0001ee000c12e104 */
[----:B------:R-:W-:Y:S05]  /*0160*/  @!P0 EXIT ;  /* 0x000000000000894d */ /* 0x000fea0003800000 */
[----:B------:R-:W-:Y:S02]  /*0170*/  ISETP.GE.U32.AND P0, PT, R4, 0x10, PT ;  /* 0x000000100400780c */ /* 0x000fe40003f06070 */
[----:B0-----:R-:W-:-:S11]  /*0180*/  MOV R6, RZ ;  /* 0x000000ff00067202 */ /* 0x001fd60000000f00 */
[----:B------:R-:W-:Y:S05]  /*0190*/  @!P0 BRA `(.L_x_15) ;  /* 0x00000004002c8947 */ /* 0x000fea0003800000 */
[----:B------:R-:W-:Y:S02]  /*01a0*/  LOP3.LUT R6, R4, 0x7ffffff0, RZ, 0xc0, !PT ;  /* 0x7ffffff004067812 */ /* 0x000fe400078ec0ff */
[----:B------:R-:W-:Y:S02]  /*01b0*/  MOV R8, R2 ;  /* 0x0000000200087202 */ /* 0x000fe40000000f00 */
[----:B------:R-:W-:Y:S02]  /*01c0*/  MOV R7, R3 ;  /* 0x0000000300077202 */ /* 0x000fe40000000f00 */
[----:B------:R-:W-:-:S07]  /*01d0*/  IADD3 R9, PT, PT, -R6, RZ, RZ ;  /* 0x000000ff06097210 */ /* 0x000fce0007ffe1ff */
.L_x_16:
[----:B---3--:R-:W0:Y:S08]  /*01e0*/  LDC.64 R12, c[0x0][0x380] ;  /* 0x0000e000ff0c7b82 */ /* 0x008e300000000a00 */
[----:B------:R-:W1:Y:S01]  /*01f0*/  LDC.64 R10, c[0x0][0x388] ;  /* 0x0000e200ff0a7b82 */ /* 0x000e620000000a00 */
[----:B0-----:R-:W-:-:S05]  /*0200*/  IMAD.WIDE R12, R7, 0x4, R12 ;  /* 0x00000004070c7825 */ /* 0x001fca00078e020c */
[----:B------:R-:W2:Y:S01]  /*0210*/  LDG.E R25, desc[UR4][R12.64] ;  /* 0x000000040c197981 */ /* 0x000ea2000c1e1900 */
[----:B------:R-:W-:-:S04]  /*0220*/  IMAD.WIDE R16, R0, 0x4, R12 ;  /* 0x0000000400107825 */ /* 0x000fc800078e020c */
[----:B-1----:R-:W-:-:S05]  /*0230*/  IMAD.WIDE R10, R8, 0x4, R10 ;  /* 0x00000004080a7825 */ /* 0x002fca00078e020a */
[----:B--2---:R0:W-:Y:S04]  /*0240*/  REDG.E.ADD.F32.FTZ.RN.STRONG.GPU desc[UR4][R10.64], R25 ;  /* 0x000000190a0079a6 */ /* 0x0041e8000c12f304 */
[----:B------:R-:W2:Y:S01]  /*0250*/  LDG.E R27, desc[UR4][R16.64] ;  /* 0x00000004101b7981 */ /* 0x000ea2000c1e1900 */
[----:B------:R-:W-:-:S04]  /*0260*/  IMAD.WIDE R14, R5, 0x4, R10 ;  /* 0x00000004050e7825 */ /* 0x000fc800078e020a */
[----:B------:R-:W-:Y:S01]  /*0270*/  IMAD.WIDE R20, R0, 0x4, R16 ;  /* 0x0000000400147825 */ /* 0x000fe200078e0210 */
[----:B--2---:R1:W-:Y:S04]  /*0280*/  REDG.E.ADD.F32.FTZ.RN.STRONG.GPU desc[UR4][R14.64], R27 ;  /* 0x0000001b0e0079a6 */ /* 0x0043e8000c12f304 */
[----:B------:R-:W2:Y:S01]  /*0290*/  LDG.E R29, desc[UR4][R20.64] ;  /* 0x00000004141d7981 */ /* 0x000ea2000c1e1900 */
[----:B------:R-:W-:-:S04]  /*02a0*/  IMAD.WIDE R18, R5, 0x4, R14 ;  /* 0x0000000405127825 */ /* 0x000fc800078e020e */
[----:B------:R-:W-:Y:S01]  /*02b0*/  IMAD.WIDE R22, R0, 0x4, R20 ;  /* 0x0000000400167825 */ /* 0x000fe200078e0214 */
[----:B--2---:R2:W-:Y:S04]  /*02c0*/  REDG.E.ADD.F32.FTZ.RN.STRONG.GPU desc[UR4][R18.64], R29 ;  /* 0x0000001d120079a6 */ /* 0x0045e8000c12f304 */
[----:B------:R-:W3:Y:S01]  /*02d0*/  LDG.E R26, desc[UR4][R22.64] ;  /* 0x00000004161a7981 */ /* 0x000ee2000c1e1900 */
[----:B------:R-:W-:-:S04]  /*02e0*/  IMAD.WIDE R12, R5, 0x4, R18 ;  /* 0x00000004050c7825 */ /* 0x000fc800078e0212 */
[----:B0-----:R-:W-:Y:S01]  /*02f0*/  IMAD.WIDE R24, R0, 0x4, R22 ;  /* 0x0000000400187825 */ /* 0x001fe200078e0216 */
[----:B---3--:R0:W-:Y:S04]  /*0300*/  REDG.E.ADD.F32.FTZ.RN.STRONG.GPU desc[UR4][R12.64], R26 ;  /* 0x0000001a0c0079a6 */ /* 0x0081e8000c12f304 */
[----:B------:R-:W3:Y:S01]  /*0310*/  LDG.E R28, desc[UR4][R24.64] ;  /* 0x00000004181c7981 */ /* 0x000ee2000c1e1900 */
[----:B------:R-:W-:-:S04]  /*0320*/  IMAD.WIDE R10, R5, 0x4, R12 ;  /* 0x00000004050a7825 */ /* 0x000fc800078e020c */
[----:B------:R-:W-:Y:S01]  /*0330*/  IMAD.WIDE R16, R0, 0x4, R24 ;  /* 0x0000000400107825 */ /* 0x000fe200078e0218 */
[----:B---3--:R3:W-:Y:S04]  /*0340*/  REDG.E.ADD.F32.FTZ.RN.STRONG.GPU desc[UR4][R10.64], R28 ;  /* 0x0000001c0a0079a6 */ /* 0x0087e8000c12f304 */
[----:B-1----:R-:W4:Y:S01]  /*0350*/  LDG.E R27, desc[UR4][R16.64] ;  /* 0x00000004101b7981 */ /* 0x002f22000c1e1900 */
[----:B------:R-:W-:-:S04]  /*0360*/  IMAD.WIDE R14, R5, 0x4, R10 ;  /* 0x00000004050e7825 */ /* 0x000fc800078e020a */
[----:B------:R-:W-:Y:S01]  /*0370*/  IMAD.WIDE R20, R0, 0x4, R16 ;  /* 0x0000000400147825 */ /* 0x000fe200078e0210 */
[----:B----4-:R1:W-:Y:S04]  /*0380*/  REDG.E.ADD.F32.FTZ.RN.STRONG.GPU desc[UR4][R14.64], R27 ;  /* 0x0000001b0e0079a6 */ /* 0x0103e8000c12f304 */
[----:B--2---:R-:W2:Y:S01]  /*0390*/  LDG.E R29, desc[UR4][R20.64] ;  /* 0x00000004141d7981 */ /* 0x004ea2000c1e1900 */
[----:B------:R-:W-:-:S04]  /*03a0*/  IMAD.WIDE R18, R5, 0x4, R14 ;  /* 0x0000000405127825 */ /* 0x000fc800078e020e */
[----:B------:R-:W-:Y:S01]  /*03b0*/  IMAD.WIDE R22, R0, 0x4, R20 ;  /* 0x0000000400167825 */ /* 0x000fe200078e0214 */
[----:B--2---:R2:W-:Y:S04]  /*03c0*/  REDG.E.ADD.F32.FTZ.RN.STRONG.GPU desc[UR4][R18.64], R29 ;  /* 0x0000001d120079a6 */ /* 0x0045e8000c12f304 */
[----:B0-----:R-:W4:Y:S01]  /*03d0*/  LDG.E R26, desc[UR4][R22.64] ;  /* 0x00000004161a7981 */ /* 0x001f22000c1e1900 */
[----:B------:R-:W-:-:S04]  /*03e0*/  IMAD.WIDE R12, R5, 0x4, R18 ;  /* 0x00000004050c7825 */ /* 0x000fc800078e0212 */
[----:B------:R-:W-:Y:S01]  /*03f0*/  IMAD.WIDE R24, R0, 0x4, R22 ;  /* 0x0000000400187825 */ /* 0x000fe200078e0216 */
[----:B----4-:R0:W-:Y:S04]  /*0400*/  REDG.E.ADD.F32.FTZ.RN.STRONG.GPU desc[UR4][R12.64], R26 ;  /* 0x0000001a0c0079a6 */ /* 0x0101e8000c12f304 */
[----:B---3--:R-:W3:Y:S01]  /*0410*/  LDG.E R28, desc[UR4][R24.64] ;  /* 0x00000004181c7981 */ /* 0x008ee2000c1e1900 */
        /* <DEDUP_REMOVED lines=26> */
[----:B------:R-:W-:-:S04]  /*05c0*/  IADD3 R9, PT, PT, R9, 0x10, RZ ;  /* 0x0000001009097810 */ /* 0x000fc80007ffe0ff */
[----:B------:R-:W-:Y:S01]  /*05d0*/  ISETP.NE.AND P0, PT, R9, RZ, PT ;  /* 0x000000ff0900720c */ /* 0x000fe20003f05270 */
[----:B--2---:R3:W-:Y:S04]  /*05e0*/  REDG.E.ADD.F32.FTZ.RN.STRONG.GPU desc[UR4][R18.64], R29 ;  /* 0x0000001d120079a6 */ /* 0x0047e8000c12f304 */
[----:B------:R-:W2:Y:S01]  /*05f0*/  LDG.E R23, desc[UR4][R22.64] ;  /* 0x0000000416177981 */ /* 0x000ea2000c1e1900 */
[C---:B0-----:R-:W-:Y:S01]  /*0600*/  IMAD.WIDE R12, R5.reuse, 0x4, R18 ;  /* 0x00000004050c7825 */ /* 0x041fe200078e0212 */
[----:B------:R-:W-:Y:S02]  /*0610*/  LEA R8, R5, R8, 0x4 ;  /* 0x0000000805087211 */ /* 0x000fe400078e20ff */
[----:B------:R-:W-:Y:S02]  /*0620*/  LEA R7, R0, R7, 0x4 ;  /* 0x0000000700077211 */ /* 0x000fe400078e20ff */
[----:B--2---:R3:W-:Y:S02]  /*0630*/  REDG.E.ADD.F32.FTZ.RN.STRONG.GPU desc[UR4][R12.64], R23 ;  /* 0x000000170c0079a6 */ /* 0x0047e4000c12f304 */
[----:B------:R-:W-:Y:S05]  /*0640*/  @P0 BRA `(.L_x_16) ;  /* 0xfffffff800e40947 */ /* 0x000fea000383ffff */
.L_x_15:
[----:B------:R-:W-:-:S13]  /*0650*/  LOP3.LUT P0, R8, R4, 0xf, RZ, 0xc0, !PT ;  /* 0x0000000f04087812 */ /* 0x000fda000780c0ff */
[----:B------:R-:W-:Y:S05]  /*0660*/  @!P0 EXIT ;  /* 0x000000000000894d */ /* 0x000fea0003800000 */
[----:B------:R-:W-:Y:S02]  /*0670*/  ISETP.GE.U32.AND P0, PT, R8, 0x8, PT ;  /* 0x000000080800780c */ /* 0x000fe40003f06070 */
[----:B------:R-:W-:-:S04]  /*0680*/  LOP3.LUT R7, R4, 0x7, RZ, 0xc0, !PT ;  /* 0x0000000704077812 */ /* 0x000fc800078ec0ff */
[----:B------:R-:W-:-:S07]  /*0690*/  ISETP.NE.AND P1, PT, R7, RZ, PT ;  /* 0x000000ff0700720c */ /* 0x000fce0003f25270 */
[----:B------:R-:W-:Y:S06]  /*06a0*/  @!P0 BRA `(.L_x_17) ;  /* 0x0000000000948947 */ /* 0x000fec0003800000 */
[----:B---3--:R-:W0:Y:S01]  /*06b0*/  LDC.64 R10, c[0x0][0x380] ;  /* 0x0000e000ff0a7b82 */ /* 0x008e220000000a00 */
[----:B------:R-:W-:-:S04]  /*06c0*/  IMAD R9, R6, R0, R3 ;  /* 0x0000000006097224 */ /* 0x000fc800078e0203 */
[----:B0-----:R-:W-:-:S03]  /*06d0*/  IMAD.WIDE R10, R9, 0x4, R10 ;  /* 0x00000004090a7825 */ /* 0x001fc600078e020a */
[----:B------:R-:W0:Y:S02]  /*06e0*/  LDC.64 R8, c[0x0][0x388] ;  /* 0x0000e200ff087b82 */ /* 0x000e240000000a00 */
[----:B------:R-:W2:Y:S01]  /*06f0*/  LDG.E R23, desc[UR4][R10.64] ;  /* 0x000000040a177981 */ /* 0x000ea2000c1e1900 */
[----:B------:R-:W-:Y:S02]  /*0700*/  IMAD R13, R6, R5, R2 ;  /* 0x00000005060d7224 */ /* 0x000fe400078e0202 */
[----:B------:R-:W-:-:S04]  /*0710*/  IMAD.WIDE R14, R0, 0x4, R10 ;  /* 0x00000004000e7825 */ /* 0x000fc800078e020a */
[----:B0-----:R-:W-:-:S05]  /*0720*/  IMAD.WIDE R8, R13, 0x4, R8 ;  /* 0x000000040d087825 */ /* 0x001fca00078e0208 */
        /* <DEDUP_REMOVED lines=17> */
[----:B-1----:R-:W3:Y:S01]  /*0840*/  LDG.E R25, desc[UR4][R14.64] ;  /* 0x000000040e197981 */ /* 0x002ee2000c1e1900 */
[----:B------:R-:W-:-:S04]  /*0850*/  IMAD.WIDE R12, R5, 0x4, R8 ;  /* 0x00000004050c7825 */ /* 0x000fc800078e0208 */
[----:B------:R-:W-:Y:S01]  /*0860*/  IMAD.WIDE R16, R0, 0x4, R14 ;  /* 0x0000000400107825 */ /* 0x000fe200078e020e */
[----:B---3--:R4:W-:Y:S04]  /*0870*/  REDG.E.ADD.F32.FTZ.RN.STRONG.GPU desc[UR4][R12.64], R25 ;  /* 0x000000190c0079a6 */ /* 0x0089e8000c12f304 */
[----:B--2---:R-:W2:Y:S01]  /*0880*/  LDG.E R27, desc[UR4][R16.64] ;  /* 0x00000004101b7981 */ /* 0x004ea2000c1e1900 */
[----:B------:R-:W-:-:S04]  /*0890*/  IMAD.WIDE R10, R5, 0x4, R12 ;  /* 0x00000004050a7825 */ /* 0x000fc800078e020c */
[----:B------:R-:W-:Y:S01]  /*08a0*/  IMAD.WIDE R20, R0, 0x4, R16 ;  /* 0x0000000400147825 */ /* 0x000fe200078e0210 */
[----:B--2---:R4:W-:Y:S05]  /*08b0*/  REDG.E.ADD.F32.FTZ.RN.STRONG.GPU desc[UR4][R10.64], R27 ;  /* 0x0000001b0a0079a6 */ /* 0x0049ea000c12f304 */
[----:B------:R-:W2:Y:S01]  /*08c0*/  LDG.E R21, desc[UR4][R20.64] ;  /* 0x0000000414157981 */ /* 0x000ea2000c1e1900 */
[----:B0-----:R-:W-:Y:S01]  /*08d0*/  IMAD.WIDE R18, R5, 0x4, R10 ;  /* 0x0000000405127825 */ /* 0x001fe200078e020a */
[----:B------:R-:W-:-:S04]  /*08e0*/  IADD3 R6, PT, PT, R6, 0x8, RZ ;  /* 0x0000000806067810 */ /* 0x000fc80007ffe0ff */
[----:B--2---:R4:W-:Y:S03]  /*08f0*/  REDG.E.ADD.F32.FTZ.RN.STRONG.GPU desc[UR4][R18.64], R21 ;  /* 0x00000015120079a6 */ /* 0x0049e6000c12f304 */
.L_x_17:
[----:B------:R-:W-:Y:S05]  /*0900*/  @!P1 EXIT ;  /* 0x000000000000994d */ /* 0x000fea0003800000 */
[----:B------:R-:W-:Y:S02]  /*0910*/  ISETP.GE.U32.AND P0, PT, R7, 0x4, PT ;  /* 0x000000040700780c */ /* 0x000fe40003f06070 */
[----:B------:R-:W-:-:S04]  /*0920*/  LOP3.LUT R4, R4, 0x3, RZ, 0xc0, !PT ;  /* 0x0000000304047812 */ /* 0x000fc800078ec0ff */
[----:B------:R-:W-:-:S07]  /*0930*/  ISETP.NE.AND P1, PT, R4, RZ, PT ;  /* 0x000000ff0400720c */ /* 0x000fce0003f25270 */
[----:B------:R-:W-:Y:S06]  /*0940*/  @!P0 BRA `(.L_x_18) ;  /* 0x0000000000548947 */ /* 0x000fec0003800000 */
[----:B----4-:R-:W0:Y:S01]  /*0950*/  LDC.64 R8, c[0x0][0x380] ;  /* 0x0000e000ff087b82 */ /* 0x010e220000000a00 */
[----:B---3--:R-:W-:-:S04]  /*0960*/  IMAD R11, R6, R0, R3 ;  /* 0x00000000060b7224 */ /* 0x008fc800078e0203 */
        /* <DEDUP_REMOVED lines=14> */
[----:B--2---:R0:W-:Y:S05]  /*0a50*/  REDG.E.ADD.F32.FTZ.RN.STRONG.GPU desc[UR4][R10.64], R25 ;  /* 0x000000190a0079a6 */ /* 0x0041ea000c12f304 */
[----:B------:R-:W2:Y:S01]  /*0a60*/  LDG.E R21, desc[UR4][R20.64] ;  /* 0x0000000414157981 */ /* 0x000ea2000c1e1900 */
[----:B------:R-:W-:Y:S01]  /*0a70*/  IMAD.WIDE R18, R5, 0x4, R10 ;  /* 0x0000000405127825 */ /* 0x000fe200078e020a */
[----:B------:R-:W-:-:S04]  /*0a80*/  IADD3 R6, PT, PT, R6, 0x4, RZ ;  /* 0x0000000406067810 */ /* 0x000fc80007ffe0ff */
[----:B--2---:R0:W-:Y:S03]  /*0a90*/  REDG.E.ADD.F32.FTZ.RN.STRONG.GPU desc[UR4][R18.64], R21 ;  /* 0x00000015120079a6 */ /* 0x0041e6000c12f304 */
.L_x_18:
[----:B------:R-:W-:Y:S05]  /*0aa0*/  @!P1 EXIT ;  /* 0x000000000000994d */ /* 0x000fea0003800000 */
[----:B0--34-:R-:W0:Y:S01]  /*0ab0*/  LDC.64 R10, c[0x0][0x380] ;  /* 0x0000e000ff0a7b82 */ /* 0x019e220000000a00 */
[----:B------:R-:W-:Y:S01]  /*0ac0*/  IMAD R13, R6, R0, R3 ;  /* 0x00000000060d7224 */ /* 0x000fe200078e0203 */
[----:B------:R-:W-:Y:S01]  /*0ad0*/  IADD3 R4, PT, PT, -R4, RZ, RZ ;  /* 0x000000ff04047210 */ /* 0x000fe20007ffe1ff */
[----:B------:R-:W-:-:S05]  /*0ae0*/  IMAD R12, R6, R5, R2 ;  /* 0x00000005060c7224 */ /* 0x000fca00078e0202 */
[----:B------:R-:W1:Y:S02]  /*0af0*/  LDC.64 R8, c[0x0][0x388] ;  /* 0x0000e200ff087b82 */ /* 0x000e640000000a00 */
.L_x_19:
[----:B0-2---:R-:W-:-:S06]  /*0b00*/  IMAD.WIDE R6, R13, 0x4, R10 ;  /* 0x000000040d067825 */ /* 0x005fcc00078e020a */
[----:B------:R-:W2:Y:S01]  /*0b10*/  LDG.E R7, desc[UR4][R6.64] ;  /* 0x0000000406077981 */ /* 0x000ea2000c1e1900 */
[----:B------:R-:W-:Y:S01]  /*0b20*/  IADD3 R4, PT, PT, R4, 0x1, RZ ;  /* 0x0000000104047810 */ /* 0x000fe20007ffe0ff */
[----:B-1----:R-:W-:-:S03]  /*0b30*/  IMAD.WIDE R2, R12, 0x4, R8 ;  /* 0x000000040c027825 */ /* 0x002fc600078e0208 */
[----:B------:R-:W-:Y:S02]  /*0b40*/  ISETP.NE.AND P0, PT, R4, RZ, PT ;  /* 0x000000ff0400720c */ /* 0x000fe40003f05270 */
[----:B------:R-:W-:Y:S02]  /*0b50*/  IADD3 R13, PT, PT, R13, R0, RZ ;  /* 0x000000000d0d7210 */ /* 0x000fe40007ffe0ff */
[----:B------:R-:W-:Y:S01]  /*0b60*/  IADD3 R12, PT, PT, R12, R5, RZ ;  /* 0x000000050c0c7210 */ /* 0x000fe20007ffe0ff */
[----:B--2---:R2:W-:Y:S08]  /*0b70*/  REDG.E.ADD.F32.FTZ.RN.STRONG.GPU desc[UR4][R2.64], R7 ;  /* 0x00000007020079a6 */ /* 0x0045f0000c12f304 */
[----:B------:R-:W-:Y:S05]  /*0b80*/  @P0 BRA `(.L_x_19) ;  /* 0xfffffffc00dc0947 */ /* 0x000fea000383ffff */
[----:B------:R-:W-:Y:S05]  /*0b90*/  EXIT ;  /* 0x000000000000794d */ /* 0x000fea0003800000 */
.L_x_20:
        /* <DEDUP_REMOVED lines=14> */
.L_x_101:


//--------------------- .text._Z23resetCentroidsAndCountsPfPiii --------------------------
	.section	.text._Z23resetCentroidsAndCountsPfPiii,"ax",@progbits
	.align	128
        .global         _Z23resetCentroidsAndCountsPfPiii
        .type           _Z23resetCentroidsAndCountsPfPiii,@function
        .size           _Z23resetCentroidsAndCountsPfPiii,(.L_x_102 - _Z23resetCentroidsAndCountsPfPiii)
        .other          _Z23resetCentroidsAndCountsPfPiii,@"STO_CUDA_ENTRY STV_DEFAULT"
_Z23resetCentroidsAndCountsPfPiii:
.text._Z23resetCentroidsAndCountsPfPiii:
[----:B------:R-:W-:Y:S01]  /*0000*/  LDC R1, c[0x0][0x37c] ;  /* 0x0000df00ff017b82 */ /* 0x000fe20000000800 */
[----:B------:R-:W0:Y:S07]  /*0010*/  S2R R0, SR_TID.X ;  /* 0x0000000000007919 */ /* 0x000e2e0000002100 */
[----:B------:R-:W0:Y:S01]  /*0020*/  S2UR UR5, SR_CTAID.X ;  /* 0x00000000000579c3 */ /* 0x000e220000002500 */
[----:B------:R-:W1:Y:S07]  /*0030*/  LDCU.64 UR6, c[0x0][0x390] ;  /* 0x00007200ff0677ac */ /* 0x000e6e0008000a00 */
[----:B------:R-:W0:Y:S01]  /*0040*/  LDC R5, c[0x0][0x360] ;  /* 0x0000d800ff057b82 */ /* 0x000e220000000800 */
[----:B-1----:R-:W-:Y:S01]  /*0050*/  UIMAD UR4, UR7, UR6, URZ ;  /* 0x00000006070472a4 */ /* 0x002fe2000f8e02ff */
[----:B0-----:R-:W-:-:S05]  /*0060*/  IMAD R5, R5, UR5, R0 ;  /* 0x0000000505057c24 */ /* 0x001fca000f8e0200 */
[----:B------:R-:W-:-:S13]  /*0070*/  ISETP.GE.AND P0, PT, R5, UR4, PT ;  /* 0x0000000405007c0c */ /* 0x000fda000bf06270 */
[----:B------:R-:W-:Y:S05]  /*0080*/  @P0 EXIT ;  /* 0x000000000000094d */ /* 0x000fea0003800000 */
[----:B------:R-:W0:Y:S01]  /*0090*/  LDC.64 R2, c[0x0][0x380] ;  /* 0x0000e000ff027b82 */ /* 0x000e220000000a00 */
[----:B------:R-:W1:Y:S01]  /*00a0*/  LDCU.64 UR4, c[0x0][0x358] ;  /* 0x00006b00ff0477ac */ /* 0x000e620008000a00 */
[C---:B------:R-:W-:Y:S01]  /*00b0*/  ISETP.GE.AND P0, PT, R5.reuse, UR6, PT ;  /* 0x0000000605007c0c */ /* 0x040fe2000bf06270 */
[----:B0-----:R-:W-:-:S05]  /*00c0*/  IMAD.WIDE R2, R5, 0x4, R2 ;  /* 0x0000000405027825 */ /* 0x001fca00078e0202 */
[----:B-1----:R0:W-:Y:S07]  /*00d0*/  STG.E desc[UR4][R2.64], RZ ;  /* 0x000000ff02007986 */ /* 0x0021ee000c101904 */
[----:B------:R-:W-:Y:S05]  /*00e0*/  @P0 EXIT ;  /* 0x000000000000094d */ /* 0x000fea0003800000 */
[----:B0-----:R-:W0:Y:S02]  /*00f0*/  LDC.64 R2, c[0x0][0x388] ;  /* 0x0000e200ff027b82 */ /* 0x001e240000000a00 */
[----:B0-----:R-:W-:-:S05]  /*0100*/  IMAD.WIDE R2, R5, 0x4, R2 ;  /* 0x0000000405027825 */ /* 0x001fca00078e0202 */
[----:B------:R-:W-:Y:S01]  /*0110*/  STG.E desc[UR4][R2.64], RZ ;  /* 0x000000ff02007986 */ /* 0x000fe2000c101904 */
[----:B------:R-:W-:Y:S05]  /*0120*/  EXIT ;  /* 0x000000000000794d */ /* 0x000fea0003800000 */
.L_x_21:
        /* <DEDUP_REMOVED lines=13> */
.L_x_102:


//--------------------- .text._Z44assignPointsToClustersWithTriangleInequalityPKfS0_S0_PfPiS2_iii --------------------------
	.section	.text._Z44assignPointsToClustersWithTriangleInequalityPKfS0_S0_PfPiS2_iii,"ax",@progbits
	.align	128
        .global         _Z44assignPointsToClustersWithTriangleInequalityPKfS0_S0_PfPiS2_iii
        .type           _Z44assignPointsToClustersWithTriangleInequalityPKfS0_S0_PfPiS2_iii,@function
        .size           _Z44assignPointsToClustersWithTriangleInequalityPKfS0_S0_PfPiS2_iii,(.L_x_103 - _Z44assignPointsToClustersWithTriangleInequalityPKfS0_S0_PfPiS2_iii)
        .other          _Z44assignPointsToClustersWithTriangleInequalityPKfS0_S0_PfPiS2_iii,@"STO_CUDA_ENTRY STV_DEFAULT"
_Z44assignPointsToClustersWithTriangleInequalityPKfS0_S0_PfPiS2_iii:
.text._Z44assignPointsToClustersWithTriangleInequalityPKfS0_S0_PfPiS2_iii:
        /* <DEDUP_REMOVED lines=10> */
[----:B------:R-:W2:Y:S08]  /*00a0*/  LDC R10, c[0x0][0x3b8] ;  /* 0x0000ee00ff0a7b82 */ /* 0x000eb00000000800 */
[----:B------:R-:W2:Y:S01]  /*00b0*/  LDC R11, c[0x0][0x3b4] ;  /* 0x0000ed00ff0b7b82 */ /* 0x000ea20000000800 */
[----:B0-----:R-:W-:-:S05]  /*00c0*/  IMAD.WIDE R12, R3, 0x4, R12 ;  /* 0x00000004030c7825 */ /* 0x001fca00078e020c */
[----:B-1----:R0:W5:Y:S01]  /*00d0*/  LDG.E R0, desc[UR6][R12.64] ;  /* 0x000000060c007981 */ /* 0x002162000c1e1900 */
[----:B------:R-:W-:Y:S01]  /*00e0*/  BSSY.RECONVERGENT B0, `(.L_x_22) ;  /* 0x000001e000007945 */ /* 0x000fe20003800200 */
[----:B--2---:R-:W-:-:S05]  /*00f0*/  IMAD R2, R10, R11, RZ ;  /* 0x0000000b0a027224 */ /* 0x004fca00078e02ff */
[----:B------:R-:W-:-:S13]  /*0100*/  ISETP.GE.AND P0, PT, R8, R2, PT ;  /* 0x000000020800720c */ /* 0x000fda0003f06270 */
[----:B0-----:R-:W-:Y:S05]  /*0110*/  @P0 BRA `(.L_x_23) ;  /* 0x0000000000680947 */ /* 0x001fea0003800000 */
[----:B------:R-:W-:-:S13]  /*0120*/  ISETP.GE.U32.AND P0, PT, R2, 0x401, PT ;  /* 0x000004010200780c */ /* 0x000fda0003f06070 */
[----:B------:R-:W-:Y:S05]  /*0130*/  @!P0 BRA `(.L_x_24) ;  /* 0x0000000000348947 */ /* 0x000fea0003800000 */
[----:B------:R-:W0:Y:S01]  /*0140*/  S2R R14, SR_CgaCtaId ;  /* 0x00000000000e7919 */ /* 0x000e220000008800 */
[----:B------:R-:W1:Y:S01]  /*0150*/  LDC.64 R4, c[0x0][0x388] ;  /* 0x0000e200ff047b82 */ /* 0x000e620000000a00 */
[----:B------:R-:W-:Y:S02]  /*0160*/  MOV R9, 0x400 ;  /* 0x0000040000097802 */ /* 0x000fe40000000f00 */
[----:B------:R-:W-:Y:S02]  /*0170*/  MOV R16, R8 ;  /* 0x0000000800107202 */ /* 0x000fe40000000f00 */
[----:B0-----:R-:W-:-:S07]  /*0180*/  LEA R9, R14, R9, 0x18 ;  /* 0x000000090e097211 */ /* 0x001fce00078ec0ff */
.L_x_25:
[----:B01----:R-:W-:-:S06]  /*0190*/  IMAD.WIDE R14, R16, 0x4, R4 ;  /* 0x00000004100e7825 */ /* 0x003fcc00078e0204 */
[----:B------:R-:W2:Y:S01]  /*01a0*/  LDG.E R14, desc[UR6][R14.64] ;  /* 0x000000060e0e7981 */ /* 0x000ea2000c1e1900 */
[----:B------:R-:W-:Y:S01]  /*01b0*/  IMAD R17, R16, 0x4, R9 ;  /* 0x0000000410117824 */ /* 0x000fe200078e0209 */
[----:B------:R-:W-:-:S04]  /*01c0*/  IADD3 R16, PT, PT, R7, R16, RZ ;  /* 0x0000001007107210 */ /* 0x000fc80007ffe0ff */
[----:B------:R-:W-:Y:S01]  /*01d0*/  ISETP.GE.AND P0, PT, R16, R2, PT ;  /* 0x000000021000720c */ /* 0x000fe20003f06270 */
[----:B--2---:R0:W-:-:S12]  /*01e0*/  STS [R17], R14 ;  /* 0x0000000e11007388 */ /* 0x0041d80000000800 */
[----:B------:R-:W-:Y:S05]  /*01f0*/  @!P0 BRA `(.L_x_25) ;  /* 0xfffffffc00e48947 */ /* 0x000fea000383ffff */
[----:B------:R-:W-:Y:S05]  /*0200*/  BRA `(.L_x_23) ;  /* 0x00000000002c7947 */ /* 0x000fea0003800000 */
.L_x_24:
[----:B------:R-:W0:Y:S01]  /*0210*/  S2R R14, SR_CgaCtaId ;  /* 0x00000000000e7919 */ /* 0x000e220000008800 */
[----:B------:R-:W-:Y:S01]  /*0220*/  MOV R5, 0x400 ;  /* 0x0000040000057802 */ /* 0x000fe20000000f00 */
[----:B------:R-:W-:-:S03]  /*0230*/  IMAD.MOV.U32 R4, RZ, RZ, R8 ;  /* 0x000000ffff047224 */ /* 0x000fc600078e0008 */
[----:B0-----:R-:W-:-:S07]  /*0240*/  LEA R9, R14, R5, 0x18 ;  /* 0x000000050e097211 */ /* 0x001fce00078ec0ff */
.L_x_26:
[C---:B-1----:R-:W-:Y:S01]  /*0250*/  SHF.L.U32 R5, R4.reuse, 0x2, RZ ;  /* 0x0000000204057819 */ /* 0x042fe200000006ff */
[----:B------:R-:W-:Y:S01]  /*0260*/  IMAD R14, R4, 0x4, R9 ;  /* 0x00000004040e7824 */ /* 0x000fe200078e0209 */
[----:B------:R-:W-:-:S04]  /*0270*/  IADD3 R4, PT, PT, R7, R4, RZ ;  /* 0x0000000407047210 */ /* 0x000fc80007ffe0ff */
[----:B------:R-:W0:Y:S01]  /*0280*/  LDC R5, c[0x3][R5] ;  /* 0x00c0000005057b82 */ /* 0x000e220000000800 */
[----:B------:R-:W-:Y:S01]  /*0290*/  ISETP.GE.AND P0, PT, R4, R2, PT ;  /* 0x000000020400720c */ /* 0x000fe20003f06270 */
[----:B0-----:R1:W-:-:S12]  /*02a0*/  STS [R14], R5 ;  /* 0x000000050e007388 */ /* 0x0013d80000000800 */
[----:B------:R-:W-:Y:S05]  /*02b0*/  @!P0 BRA `(.L_x_26) ;  /* 0xfffffffc00e48947 */ /* 0x000fea000383ffff */
.L_x_23:
[----:B------:R-:W-:Y:S05]  /*02c0*/  BSYNC.RECONVERGENT B0 ;  /* 0x0000000000007941 */ /* 0x000fea0003800200 */
.L_x_22:
[----:B------:R-:W2:Y:S01]  /*02d0*/  S2R R4, SR_CgaCtaId ;  /* 0x0000000000047919 */ /* 0x000ea20000008800 */
[----:B------:R-:W-:Y:S01]  /*02e0*/  IMAD R9, R11, R11, RZ ;  /* 0x0000000b0b097224 */ /* 0x000fe200078e02ff */
[----:B-1----:R-:W-:Y:S01]  /*02f0*/  MOV R5, 0x400 ;  /* 0x0000040000057802 */ /* 0x002fe20000000f00 */
[----:B------:R-:W-:Y:S03]  /*0300*/  BSSY.RECONVERGENT B0, `(.L_x_27) ;  /* 0x0000018000007945 */ /* 0x000fe60003800200 */
[----:B------:R-:W-:Y:S02]  /*0310*/  ISETP.GE.U32.AND P0, PT, R8, R9, PT ;  /* 0x000000090800720c */ /* 0x000fe40003f06070 */
[----:B--2---:R-:W-:-:S05]  /*0320*/  LEA R5, R4, R5, 0x18 ;  /* 0x0000000504057211 */ /* 0x004fca00078ec0ff */
[----:B------:R-:W-:-:S06]  /*0330*/  IMAD R2, R2, 0x4, R5 ;  /* 0x0000000402027824 */ /* 0x000fcc00078e0205 */
[----:B------:R-:W-:Y:S05]  /*0340*/  @P0 BRA `(.L_x_28) ;  /* 0x00000000004c0947 */ /* 0x000fea0003800000 */
[----:B0-----:R-:W0:Y:S01]  /*0350*/  LDC.64 R14, c[0x0][0x390] ;  /* 0x0000e400ff0e7b82 */ /* 0x001e220000000a00 */
[----:B------:R-:W-:-:S13]  /*0360*/  ISETP.GE.U32.AND P0, PT, R9, 0x401, PT ;  /* 0x000004010900780c */ /* 0x000fda0003f06070 */
[----:B------:R-:W-:Y:S05]  /*0370*/  @!P0 BRA `(.L_x_29) ;  /* 0x0000000000208947 */ /* 0x000fea0003800000 */
.L_x_30:
[----:B01----:R-:W-:-:S06]  /*0380*/  IMAD.WIDE R16, R8, 0x4, R14 ;  /* 0x0000000408107825 */ /* 0x003fcc00078e020e */
[----:B------:R-:W2:Y:S01]  /*0390*/  LDG.E R16, desc[UR6][R16.64] ;  /* 0x0000000610107981 */ /* 0x000ea2000c1e1900 */
[----:B------:R-:W-:Y:S01]  /*03a0*/  LEA R19, R8, R2, 0x2 ;  /* 0x0000000208137211 */ /* 0x000fe200078e10ff */
[----:B------:R-:W-:-:S05]  /*03b0*/  IMAD.IADD R8, R7, 0x1, R8 ;  /* 0x0000000107087824 */ /* 0x000fca00078e0208 */
[----:B------:R-:W-:Y:S01]  /*03c0*/  ISETP.GE.AND P0, PT, R8, R9, PT ;  /* 0x000000090800720c */ /* 0x000fe20003f06270 */
[----:B--2---:R1:W-:-:S12]  /*03d0*/  STS [R19], R16 ;  /* 0x0000001013007388 */ /* 0x0043d80000000800 */
[----:B------:R-:W-:Y:S05]  /*03e0*/  @!P0 BRA `(.L_x_30) ;  /* 0xfffffffc00e48947 */ /* 0x000fea000383ffff */
[----:B------:R-:W-:Y:S05]  /*03f0*/  BRA `(.L_x_28) ;  /* 0x0000000000207947 */ /* 0x000fea0003800000 */
.L_x_29:
[----:B0-----:R-:W-:-:S07]  /*0400*/  HFMA2 R15, -RZ, RZ, 0, 0.00048828125 ;  /* 0x00001000ff0f7431 */ /* 0x001fce00000001ff */
.L_x_31:
[C---:B--2---:R-:W-:Y:S01]  /*0410*/  IMAD R4, R8.reuse, 0x4, R15 ;  /* 0x0000000408047824 */ /* 0x044fe200078e020f */
[----:B------:R-:W-:Y:S02]  /*0420*/  LEA R17, R8, R2, 0x2 ;  /* 0x0000000208117211 */ /* 0x000fe400078e10ff */
[----:B------:R-:W-:-:S03]  /*0430*/  IADD3 R8, PT, PT, R7, R8, RZ ;  /* 0x0000000807087210 */ /* 0x000fc60007ffe0ff */
[----:B------:R-:W0:Y:S01]  /*0440*/  LDC R4, c[0x3][R4] ;  /* 0x00c0000004047b82 */ /* 0x000e220000000800 */
[----:B------:R-:W-:Y:S01]  /*0450*/  ISETP.GE.U32.AND P0, PT, R8, R9, PT ;  /* 0x000000090800720c */ /* 0x000fe20003f06070 */
[----:B0-----:R2:W-:-:S12]  /*0460*/  STS [R17], R4 ;  /* 0x0000000411007388 */ /* 0x0015d80000000800 */
[----:B------:R-:W-:Y:S05]  /*0470*/  @!P0 BRA `(.L_x_31) ;  /* 0xfffffffc00e48947 */ /* 0x000fea000383ffff */
.L_x_28:
[----:B------:R-:W-:Y:S05]  /*0480*/  BSYNC.RECONVERGENT B0 ;  /* 0x0000000000007941 */ /* 0x000fea0003800200 */
.L_x_27:
[----:B------:R-:W-:Y:S01]  /*0490*/  BAR.SYNC.DEFER_BLOCKING 0x0 ;  /* 0x0000000000007b1d */ /* 0x000fe20000010000 */
[----:B-----5:R-:W-:Y:S01]  /*04a0*/  ISETP.GE.AND P0, PT, R0, RZ, PT ;  /* 0x000000ff0000720c */ /* 0x020fe20003f06270 */
[----:B--2---:R-:W-:-:S04]  /*04b0*/  IMAD.MOV.U32 R4, RZ, RZ, 0x7f7fffff ;  /* 0x7f7fffffff047424 */ /* 0x004fc800078e00ff */
[----:B------:R-:W-:Y:S08]  /*04c0*/  BSSY.RECONVERGENT B0, `(.L_x_32) ;  /* 0x0000086000007945 */ /* 0x000ff00003800200 */
[----:B------:R-:W-:Y:S05]  /*04d0*/  @!P0 BRA `(.L_x_33) ;  /* 0x0000000800108947 */ /* 0x000fea0003800000 */
[----:B------:R-:W-:Y:S02]  /*04e0*/  ISETP.GE.AND P0, PT, R10, 0x1, PT ;  /* 0x000000010a00780c */ /* 0x000fe40003f06270 */
[----:B------:R-:W-:-:S11]  /*04f0*/  MOV R4, RZ ;  /* 0x000000ff00047202 */ /* 0x000fd60000000f00 */
[----:B------:R-:W-:Y:S05]  /*0500*/  @!P0 BRA `(.L_x_34) ;  /* 0x0000000400f48947 */ /* 0x000fea0003800000 */
[C---:B------:R-:W-:Y:S01]  /*0510*/  ISETP.GE.U32.AND P1, PT, R10.reuse, 0x8, PT ;  /* 0x000000080a00780c */ /* 0x040fe20003f26070 */
[----:B------:R-:W-:Y:S01]  /*0520*/  HFMA2 R4, -RZ, RZ, 0, 0 ;  /* 0x00000000ff047431 */ /* 0x000fe200000001ff */
[----:B------:R-:W-:Y:S01]  /*0530*/  LOP3.LUT R28, R10, 0x7, RZ, 0xc0, !PT ;  /* 0x000000070a1c7812 */ /* 0x000fe200078ec0ff */
[----:B------:R-:W-:-:S03]  /*0540*/  IMAD.MOV.U32 R7, RZ, RZ, RZ ;  /* 0x000000ffff077224 */ /* 0x000fc600078e00ff */
[----:B------:R-:W-:-:S07]  /*0550*/  ISETP.NE.AND P0, PT, R28, RZ, PT ;  /* 0x000000ff1c00720c */ /* 0x000fce0003f05270 */
[----:B------:R-:W-:Y:S06]  /*0560*/  @!P1 BRA `(.L_x_35) ;  /* 0x0000000000e49947 */ /* 0x000fec0003800000 */
[----:B0-----:R-:W0:Y:S01]  /*0570*/  LDC.64 R14, c[0x0][0x380] ;  /* 0x0000e000ff0e7b82 */ /* 0x001e220000000a00 */
[----:B------:R-:W-:Y:S01]  /*0580*/  LOP3.LUT R7, R10, 0x7ffffff8, RZ, 0xc0, !PT ;  /* 0x7ffffff80a077812 */ /* 0x000fe200078ec0ff */
[----:B------:R-:W-:Y:S01]  /*0590*/  UMOV UR4, URZ ;  /* 0x000000ff00047c82 */ /* 0x000fe20008000000 */
[----:B------:R-:W-:-:S07]  /*05a0*/  MOV R4, RZ ;  /* 0x000000ff00047202 */ /* 0x000fce0000000f00 */
.L_x_36:
[----:B------:R-:W-:-:S04]  /*05b0*/  IMAD R27, R6, UR4, R3 ;  /* 0x00000004061b7c24 */ /* 0x000fc8000f8e0203 */
[----:B0-----:R-:W-:-:S05]  /*05c0*/  IMAD.WIDE R26, R27, 0x4, R14 ;  /* 0x000000041b1a7825 */ /* 0x001fca00078e020e */
[----:B------:R0:W2:Y:S02]  /*05d0*/  LDG.E R8, desc[UR6][R26.64] ;  /* 0x000000061a087981 */ /* 0x0000a4000c1e1900 */
[----:B0-----:R-:W-:-:S05]  /*05e0*/  IMAD.WIDE R26, R6, 0x4, R26 ;  /* 0x00000004061a7825 */ /* 0x001fca00078e021a */
[----:B------:R0:W3:Y:S01]  /*05f0*/  LDG.E R9, desc[UR6][R26.64] ;  /* 0x000000061a097981 */ /* 0x0000e2000c1e1900 */
[----:B------:R-:W-:-:S05]  /*0600*/  IMAD.WIDE R24, R6, 0x4, R26 ;  /* 0x0000000406187825 */ /* 0x000fca00078e021a */
[----:B------:R4:W5:Y:S01]  /*0610*/  LDG.E R29, desc[UR6][R24.64] ;  /* 0x00000006181d7981 */ /* 0x000962000c1e1900 */
[----:B------:R-:W-:-:S04]  /*0620*/  IMAD.WIDE R20, R6, 0x4, R24 ;  /* 0x0000000406147825 */ /* 0x000fc800078e0218 */
[C---:B-1----:R-:W-:Y:S02]  /*0630*/  IMAD.WIDE R16, R6.reuse, 0x4, R20 ;  /* 0x0000000406107825 */ /* 0x042fe400078e0214 */
[----:B------:R-:W5:Y:S02]  /*0640*/  LDG.E R20, desc[UR6][R20.64] ;  /* 0x0000000614147981 */ /* 0x000f64000c1e1900 */
[C---:B------:R-:W-:Y:S02]  /*0650*/  IMAD.WIDE R18, R6.reuse, 0x4, R16 ;  /* 0x0000000406127825 */ /* 0x040fe400078e0210 */
[----:B------:R-:W5:Y:S02]  /*0660*/  LDG.E R16, desc[UR6][R16.64] ;  /* 0x0000000610107981 */ /* 0x000f64000c1e1900 */
[C---:B------:R-:W-:Y:S02]  /*0670*/  IMAD.WIDE R22, R6.reuse, 0x4, R18 ;  /* 0x0000000406167825 */ /* 0x040fe400078e0212 */
[----:B------:R1:W5:Y:S02]  /*0680*/  LDG.E R18, desc[UR6][R18.64] ;  /* 0x0000000612127981 */ /* 0x000364000c1e1900 */
[----:B0-----:R-:W-:-:S02]  /*0690*/  IMAD.WIDE R26, R6, 0x4, R22 ;  /* 0x00000004061a7825 */ /* 0x001fc400078e0216 */
[----:B------:R0:W5:Y:S04]  /*06a0*/  LDG.E R17, desc[UR6][R22.64] ;  /* 0x0000000616117981 */ /* 0x000168000c1e1900 */
[----:B------:R2:W5:Y:S01]  /*06b0*/  LDG.E R26, desc[UR6][R26.64] ;  /* 0x000000061a1a7981 */ /* 0x000562000c1e1900 */
[----:B----4-:R-:W-:Y:S01]  /*06c0*/  IMAD R24, R11, UR4, R0 ;  /* 0x000000040b187c24 */ /* 0x010fe2000f8e0200 */
[----:B------:R-:W-:-:S04]  /*06d0*/  UIADD3 UR4, UPT, UPT, UR4, 0x8, URZ ;  /* 0x0000000804047890 */ /* 0x000fc8000fffe0ff */
[----:B------:R-:W-:Y:S02]  /*06e0*/  LEA R25, R24, R5, 0x2 ;  /* 0x0000000518197211 */ /* 0x000fe400078e10ff */
[----:B------:R-:W-:-:S03]  /*06f0*/  ISETP.NE.AND P1, PT, R7, UR4, PT ;  /* 0x0000000407007c0c */ /* 0x000fc6000bf25270 */
[----:B-1----:R1:W2:Y:S02]  /*0700*/  LDS R19, [R25] ;  /* 0x0000000019137984 */ /* 0x0022a40000000800 */
[----:B-1----:R-:W-:-:S05]  /*0710*/  IMAD R25, R11, 0x4, R25 ;  /* 0x000000040b197824 */ /* 0x002fca00078e0219 */
[----:B------:R-:W3:Y:S01]  /*0720*/  LDS R24, [R25] ;  /* 0x0000000019187984 */ /* 0x000ee20000000800 */
[----:B0-----:R-:W-:Y:S01]  /*0730*/  LEA R23, R11, R25, 0x2 ;  /* 0x000000190b177211 */ /* 0x001fe200078e10ff */
[----:B--2---:R-:W-:-:S03]  /*0740*/  FADD R21, R8, -R19 ;  /* 0x8000001308157221 */ /* 0x004fc60000000000 */
[----:B------:R-:W-:Y:S01]  /*0750*/  LEA R19, R11, R23, 0x2 ;  /* 0x000000170b137211 */ /* 0x000fe200078e10ff */
[----:B------:R0:W5:Y:S01]  /*0760*/  LDS R8, [R23] ;  /* 0x0000000017087984 */ /* 0x0001620000000800 */
[----:B------:R-:W-:-:S03]  /*0770*/  FFMA R22, R21, R21, R4 ;  /* 0x0000001515167223 */ /* 0x000fc60000000004 */
[----:B------:R-:W-:Y:S02]  /*0780*/  IMAD R27, R11, 0x4, R19 ;  /* 0x000000040b1b7824 */ /* 0x000fe400078e0213 */
[----:B------:R-:W1:Y:S01]  /*0790*/  LDS R19, [R19] ;  /* 0x0000000013137984 */ /* 0x000e620000000800 */
[----:B---3--:R-:W-:Y:S02]  /*07a0*/  FADD R21, R9, -R24 ;  /* 0x8000001809157221 */ /* 0x008fe40000000000 */
[----:B------:R-:W-:Y:S01]  /*07b0*/  LEA R24, R11, R27, 0x2 ;  /* 0x0000001b0b187211 */ /* 0x000fe200078e10ff */
[----:B------:R-:W2:Y:S01]  /*07c0*/  LDS R9, [R27] ;  /* 0x000000001b097984 */ /* 0x000ea20000000800 */
[----:B------:R-:W-:Y:S02]  /*07d0*/  FFMA R22, R21, R21, R22 ;  /* 0x0000001515167223 */ /* 0x000fe40000000016 */
[C---:B------:R-:W-:Y:S01]  /*07e0*/  LEA R25, R11.reuse, R24, 0x2 ;  /* 0x000000180b197211 */ /* 0x040fe200078e10ff */
[----:B------:R-:W3:Y:S04]  /*07f0*/  LDS R21, [R24] ;  /* 0x0000000018157984 */ /* 0x000ee80000000800 */
[----:B0-----:R-:W-:Y:S01]  /*0800*/  IMAD R23, R11, 0x4, R25 ;  /* 0x000000040b177824 */ /* 0x001fe200078e0219 */
[----:B------:R-:W0:Y:S05]  /*0810*/  LDS R4, [R25] ;  /* 0x0000000019047984 */ /* 0x000e2a0000000800 */
[----:B------:R-:W4:Y:S01]  /*0820*/  LDS R23, [R23] ;  /* 0x0000000017177984 */ /* 0x000f220000000800 */
[----:B-----5:R-:W-:-:S04]  /*0830*/  FADD R29, R29, -R8 ;  /* 0x800000081d1d7221 */ /* 0x020fc80000000000 */
[----:B------:R-:W-:Y:S01]  /*0840*/  FFMA R22, R29, R29, R22 ;  /* 0x0000001d1d167223 */ /* 0x000fe20000000016 */
[----:B-1----:R-:W-:-:S04]  /*0850*/  FADD R19, R20, -R19 ;  /* 0x8000001314137221 */ /* 0x002fc80000000000 */
[----:B------:R-:W-:Y:S01]  /*0860*/  FFMA R22, R19, R19, R22 ;  /* 0x0000001313167223 */ /* 0x000fe20000000016 */
[----:B--2---:R-:W-:-:S04]  /*0870*/  FADD R9, R16, -R9 ;  /* 0x8000000910097221 */ /* 0x004fc80000000000 */
[----:B------:R-:W-:Y:S01]  /*0880*/  FFMA R22, R9, R9, R22 ;  /* 0x0000000909167223 */ /* 0x000fe20000000016 */
[----:B---3--:R-:W-:-:S04]  /*0890*/  FADD R21, R18, -R21 ;  /* 0x8000001512157221 */ /* 0x008fc80000000000 */
[----:B------:R-:W-:Y:S01]  /*08a0*/  FFMA R22, R21, R21, R22 ;  /* 0x0000001515167223 */ /* 0x000fe20000000016 */
[----:B0-----:R-:W-:-:S04]  /*08b0*/  FADD R17, R17, -R4 ;  /* 0x8000000411117221 */ /* 0x001fc80000000000 */
[----:B------:R-:W-:Y:S01]  /*08c0*/  FFMA R22, R17, R17, R22 ;  /* 0x0000001111167223 */ /* 0x000fe20000000016 */
[----:B----4-:R-:W-:-:S04]  /*08d0*/  FADD R23, R26, -R23 ;  /* 0x800000171a177221 */ /* 0x010fc80000000000 */
[----:B------:R-:W-:Y:S01]  /*08e0*/  FFMA R4, R23, R23, R22 ;  /* 0x0000001717047223 */ /* 0x000fe20000000016 */
[----:B------:R-:W-:Y:S06]  /*08f0*/  @P1 BRA `(.L_x_36) ;  /* 0xfffffffc002c1947 */ /* 0x000fec000383ffff */
.L_x_35:
[----:B------:R-:W-:Y:S05]  /*0900*/  @!P0 BRA `(.L_x_34) ;  /* 0x0000000000f48947 */ /* 0x000fea0003800000 */
[----:B------:R-:W-:Y:S02]  /*0910*/  ISETP.GE.U32.AND P0, PT, R28, 0x4, PT ;  /* 0x000000041c00780c */ /* 0x000fe40003f06070 */
[----:B------:R-:W-:-:S04]  /*0920*/  LOP3.LUT R23, R10, 0x3, RZ, 0xc0, !PT ;  /* 0x000000030a177812 */ /* 0x000fc800078ec0ff */
[----:B------:R-:W-:-:S07]  /*0930*/  ISETP.NE.AND P1, PT, R23, RZ, PT ;  /* 0x000000ff1700720c */ /* 0x000fce0003f25270 */
[----:B------:R-:W-:Y:S06]  /*0940*/  @!P0 BRA `(.L_x_37) ;  /* 0x0000000000708947 */ /* 0x000fec0003800000 */
[----:B------:R-:W2:Y:S01]  /*0950*/  LDC.64 R20, c[0x0][0x380] ;  /* 0x0000e000ff147b82 */ /* 0x000ea20000000a00 */
[----:B------:R-:W-:-:S04]  /*0960*/  IMAD R9, R7, R6, R3 ;  /* 0x0000000607097224 */ /* 0x000fc800078e0203 */
[----:B--2---:R-:W-:-:S05]  /*0970*/  IMAD.WIDE R20, R9, 0x4, R20 ;  /* 0x0000000409147825 */ /* 0x004fca00078e0214 */
[----:B-1----:R1:W2:Y:S01]  /*0980*/  LDG.E R19, desc[UR6][R20.64] ;  /* 0x0000000614137981 */ /* 0x0022a2000c1e1900 */
[----:B0-----:R-:W-:-:S04]  /*0990*/  IMAD.WIDE R14, R6, 0x4, R20 ;  /* 0x00000004060e7825 */ /* 0x001fc800078e0214 */
[C---:B------:R-:W-:Y:S02]  /*09a0*/  IMAD.WIDE R8, R6.reuse, 0x4, R14 ;  /* 0x0000000406087825 */ /* 0x040fe400078e020e */
[----:B------:R0:W3:Y:S02]  /*09b0*/  LDG.E R14, desc[UR6][R14.64] ;  /* 0x000000060e0e7981 */ /* 0x0000e4000c1e1900 */
[----:B------:R-:W-:Y:S02]  /*09c0*/  IMAD.WIDE R16, R6, 0x4, R8 ;  /* 0x0000000406107825 */ /* 0x000fe400078e0208 */
[----:B------:R-:W4:Y:S04]  /*09d0*/  LDG.E R18, desc[UR6][R8.64] ;  /* 0x0000000608127981 */ /* 0x000f28000c1e1900 */
[----:B------:R-:W5:Y:S01]  /*09e0*/  LDG.E R16, desc[UR6][R16.64] ;  /* 0x0000000610107981 */ /* 0x000f62000c1e1900 */
[----:B------:R-:W-:-:S05]  /*09f0*/  IMAD R22, R7, R11, R0 ;  /* 0x0000000b07167224 */ /* 0x000fca00078e0200 */
[----:B------:R-:W-:-:S04]  /*0a00*/  LEA R22, R22, R5, 0x2 ;  /* 0x0000000516167211 */ /* 0x000fc800078e10ff */
[C---:B------:R-:W-:Y:S01]  /*0a10*/  LEA R26, R11.reuse, R22, 0x2 ;  /* 0x000000160b1a7211 */ /* 0x040fe200078e10ff */
[----:B------:R-:W2:Y:S04]  /*0a20*/  LDS R24, [R22] ;  /* 0x0000000016187984 */ /* 0x000ea80000000800 */
[C---:B------:R-:W-:Y:S01]  /*0a30*/  IMAD R28, R11.reuse, 0x4, R26 ;  /* 0x000000040b1c7824 */ /* 0x040fe200078e021a */
[----:B-1----:R-:W3:Y:S04]  /*0a40*/  LDS R21, [R26] ;  /* 0x000000001a157984 */ /* 0x002ee80000000800 */
[----:B0-----:R-:W-:Y:S01]  /*0a50*/  LEA R15, R11, R28, 0x2 ;  /* 0x0000001c0b0f7211 */ /* 0x001fe200078e10ff */
[----:B------:R-:W4:Y:S05]  /*0a60*/  LDS R25, [R28] ;  /* 0x000000001c197984 */ /* 0x000f2a0000000800 */
[----:B------:R-:W5:Y:S01]  /*0a70*/  LDS R15, [R15] ;  /* 0x000000000f0f7984 */ /* 0x000f620000000800 */
[----:B------:R-:W-:Y:S01]  /*0a80*/  IADD3 R7, PT, PT, R7, 0x4, RZ ;  /* 0x0000000407077810 */ /* 0x000fe20007ffe0ff */
[----:B--2---:R-:W-:-:S04]  /*0a90*/  FADD R19, R19, -R24 ;  /* 0x8000001813137221 */ /* 0x004fc80000000000 */
[----:B------:R-:W-:Y:S01]  /*0aa0*/  FFMA R4, R19, R19, R4 ;  /* 0x0000001313047223 */ /* 0x000fe20000000004 */
[----:B---3--:R-:W-:-:S04]  /*0ab0*/  FADD R21, R14, -R21 ;  /* 0x800000150e157221 */ /* 0x008fc80000000000 */
[----:B------:R-:W-:Y:S01]  /*0ac0*/  FFMA R4, R21, R21, R4 ;  /* 0x0000001515047223 */ /* 0x000fe20000000004 */
[----:B----4-:R-:W-:-:S04]  /*0ad0*/  FADD R25, R18, -R25 ;  /* 0x8000001912197221 */ /* 0x010fc80000000000 */
[----:B------:R-:W-:Y:S01]  /*0ae0*/  FFMA R4, R25, R25, R4 ;  /* 0x0000001919047223 */ /* 0x000fe20000000004 */
[----:B-----5:R-:W-:-:S04]  /*0af0*/  FADD R9, R16, -R15 ;  /* 0x8000000f10097221 */ /* 0x020fc80000000000 */
[----:B------:R-:W-:-:S07]  /*0b00*/  FFMA R4, R9, R9, R4 ;  /* 0x0000000909047223 */ /* 0x000fce0000000004 */
.L_x_37:
[----:B------:R-:W-:Y:S05]  /*0b10*/  @!P1 BRA `(.L_x_34) ;  /* 0x0000000000709947 */ /* 0x000fea0003800000 */
[----:B------:R-:W-:Y:S02]  /*0b20*/  ISETP.NE.AND P0, PT, R23, 0x1, PT ;  /* 0x000000011700780c */ /* 0x000fe40003f05270 */
[----:B------:R-:W-:-:S04]  /*0b30*/  LOP3.LUT R8, R10, 0x1, RZ, 0xc0, !PT ;  /* 0x000000010a087812 */ /* 0x000fc800078ec0ff */
[----:B------:R-:W-:-:S07]  /*0b40*/  ISETP.NE.U32.AND P1, PT, R8, 0x1, PT ;  /* 0x000000010800780c */ /* 0x000fce0003f25070 */
[----:B0-----:R-:W0:Y:S01]  /*0b50*/  @P0 LDC.64 R14, c[0x0][0x380] ;  /* 0x0000e000ff0e0b82 */ /* 0x001e220000000a00 */
[C---:B------:R-:W-:Y:S02]  /*0b60*/  @P0 IMAD R17, R7.reuse, R6, R3 ;  /* 0x0000000607110224 */ /* 0x040fe400078e0203 */
[C---:B------:R-:W-:Y:S02]  /*0b70*/  @P0 IMAD R18, R7.reuse, R11, R0 ;  /* 0x0000000b07120224 */ /* 0x040fe400078e0200 */
[----:B------:R-:W-:-:S03]  /*0b80*/  @P0 VIADD R7, R7, 0x2 ;  /* 0x0000000207070836 */ /* 0x000fc60000000000 */
[----:B------:R-:W2:Y:S01]  /*0b90*/  @!P1 LDC.64 R8, c[0x0][0x380] ;  /* 0x0000e000ff089b82 */ /* 0x000ea20000000a00 */
[----:B-1----:R-:W-:Y:S02]  /*0ba0*/  @!P1 IMAD R19, R7, R6, R3 ;  /* 0x0000000607139224 */ /* 0x002fe400078e0203 */
[----:B0-----:R-:W-:-:S04]  /*0bb0*/  @P0 IMAD.WIDE R16, R17, 0x4, R14 ;  /* 0x0000000411100825 */ /* 0x001fc800078e020e */
[----:B------:R-:W-:Y:S02]  /*0bc0*/  @P0 IMAD.WIDE R14, R6, 0x4, R16 ;  /* 0x00000004060e0825 */ /* 0x000fe400078e0210 */
[----:B------:R-:W3:Y:S02]  /*0bd0*/  @P0 LDG.E R16, desc[UR6][R16.64] ;  /* 0x0000000610100981 */ /* 0x000ee4000c1e1900 */
[----:B--2---:R-:W-:Y:S02]  /*0be0*/  @!P1 IMAD.WIDE R8, R19, 0x4, R8 ;  /* 0x0000000413089825 */ /* 0x004fe400078e0208 */
[----:B------:R-:W2:Y:S04]  /*0bf0*/  @P0 LDG.E R14, desc[UR6][R14.64] ;  /* 0x000000060e0e0981 */ /* 0x000ea8000c1e1900 */
[----:B------:R-:W4:Y:S01]  /*0c00*/  @!P1 LDG.E R8, desc[UR6][R8.64] ;  /* 0x0000000608089981 */ /* 0x000f22000c1e1900 */
[----:B------:R-:W-:Y:S01]  /*0c10*/  @P0 LEA R18, R18, R5, 0x2 ;  /* 0x0000000512120211 */ /* 0x000fe200078e10ff */
[----:B------:R-:W-:-:S03]  /*0c20*/  @!P1 IMAD R6, R7, R11, R0 ;  /* 0x0000000b07069224 */ /* 0x000fc600078e0200 */
[----:B------:R-:W-:Y:S01]  /*0c30*/  @P0 LEA R19, R11, R18, 0x2 ;  /* 0x000000120b130211 */ /* 0x000fe200078e10ff */
[----:B------:R-:W3:Y:S01]  /*0c40*/  @P0 LDS R7, [R18] ;  /* 0x0000000012070984 */ /* 0x000ee20000000800 */
[----:B------:R-:W-:-:S04]  /*0c50*/  @!P1 IMAD R6, R6, 0x4, R5 ;  /* 0x0000000406069824 */ /* 0x000fc800078e0205 */
[----:B------:R-:W2:Y:S04]  /*0c60*/  @P0 LDS R19, [R19] ;  /* 0x0000000013130984 */ /* 0x000ea80000000800 */
[----:B------:R-:W4:Y:S01]  /*0c70*/  @!P1 LDS R5, [R6] ;  /* 0x0000000006059984 */ /* 0x000f220000000800 */
[----:B---3--:R-:W-:Y:S01]  /*0c80*/  @P0 FADD R7, R16, -R7 ;  /* 0x8000000710070221 */ /* 0x008fe20000000000 */
[----:B--2---:R-:W-:-:S03]  /*0c90*/  @P0 FADD R14, R14, -R19 ;  /* 0x800000130e0e0221 */ /* 0x004fc60000000000 */
[----:B------:R-:W-:Y:S01]  /*0ca0*/  @P0 FFMA R7, R7, R7, R4 ;  /* 0x0000000707070223 */ /* 0x000fe20000000004 */
[----:B----4-:R-:W-:-:S03]  /*0cb0*/  @!P1 FADD R5, R8, -R5 ;  /* 0x8000000508059221 */ /* 0x010fc60000000000 */
[----:B------:R-:W-:-:S04]  /*0cc0*/  @P0 FFMA R4, R14, R14, R7 ;  /* 0x0000000e0e040223 */ /* 0x000fc80000000007 */
[----:B------:R-:W-:-:S07]  /*0cd0*/  @!P1 FFMA R4, R5, R5, R4 ;  /* 0x0000000505049223 */ /* 0x000fce0000000004 */
.L_x_34:
[----:B------:R-:W2:Y:S01]  /*0ce0*/  LDC.64 R6, c[0x0][0x398] ;  /* 0x0000e600ff067b82 */ /* 0x000ea20000000a00 */
[----:B------:R-:W-:-:S04]  /*0cf0*/  IMAD R5, R3, R11, R0 ;  /* 0x0000000b03057224 */ /* 0x000fc800078e0200 */
[----:B--2---:R-:W-:-:S05]  /*0d00*/  IMAD.WIDE R6, R5, 0x4, R6 ;  /* 0x0000000405067825 */ /* 0x004fca00078e0206 */
[----:B------:R2:W-:Y:S02]  /*0d10*/  STG.E desc[UR6][R6.64], R4 ;  /* 0x0000000406007986 */ /* 0x0005e4000c101906 */
.L_x_33:
[----:B------:R-:W-:Y:S05]  /*0d20*/  BSYNC.RECONVERGENT B0 ;  /* 0x0000000000007941 */ /* 0x000fea0003800200 */
.L_x_32:
[----:B------:R-:W-:Y:S02]  /*0d30*/  ISETP.GE.AND P0, PT, R11, 0x1, PT ;  /* 0x000000010b00780c */ /* 0x000fe40003f06270 */
[----:B------:R-:W-:-:S11]  /*0d40*/  MOV R5, R0 ;  /* 0x0000000000057202 */ /* 0x000fd60000000f00 */
[----:B------:R-:W-:Y:S05]  /*0d50*/  @!P0 BRA `(.L_x_38) ;  /* 0x0000001000dc8947 */ /* 0x000fea0003800000 */
[----:B------:R-:W-:Y:S01]  /*0d60*/  ISETP.GE.AND P0, PT, R10, 0x1, PT ;  /* 0x000000010a00780c */ /* 0x000fe20003f06270 */
[----:B--2---:R-:W-:Y:S01]  /*0d70*/  FMUL R6, R4, 4 ;  /* 0x4080000004067820 */ /* 0x004fe20000400000 */
[----:B------:R-:W-:-:S11]  /*0d80*/  IMAD R7, R3, R11, RZ ;  /* 0x0000000b03077224 */ /* 0x000fd600078e02ff */
[----:B------:R-:W-:Y:S05]  /*0d90*/  @!P0 BRA `(.L_x_39) ;  /* 0x0000000800c08947 */ /* 0x000fea0003800000 */
[C---:B------:R-:W-:Y:S01]  /*0da0*/  LOP3.LUT R9, R10.reuse, 0x7ffffff8, RZ, 0xc0, !PT ;  /* 0x7ffffff80a097812 */ /* 0x040fe200078ec0ff */
[----:B------:R-:W-:Y:S01]  /*0db0*/  IMAD.MOV.U32 R5, RZ, RZ, R0 ;  /* 0x000000ffff057224 */ /* 0x000fe200078e0000 */
[----:B------:R-:W-:Y:S01]  /*0dc0*/  LOP3.LUT R8, R10, 0x7, RZ, 0xc0, !PT ;  /* 0x000000070a087812 */ /* 0x000fe200078ec0ff */
[----:B------:R-:W-:Y:S01]  /*0dd0*/  HFMA2 R10, -RZ, RZ, 0, 0 ;  /* 0x00000000ff0a7431 */ /* 0x000fe200000001ff */
[----:B------:R-:W-:-:S07]  /*0de0*/  IADD3 R9, PT, PT, -R9, RZ, RZ ;  /* 0x000000ff09097210 */ /* 0x000fce0007ffe1ff */
.L_x_48:
[----:B------:R-:W-:Y:S01]  /*0df0*/  ISETP.NE.AND P0, PT, R10, R0, PT ;  /* 0x000000000a00720c */ /* 0x000fe20003f05270 */
[----:B------:R-:W-:-:S12]  /*0e00*/  BSSY.RECONVERGENT B0, `(.L_x_40) ;  /* 0x00000a3000007945 */ /* 0x000fd80003800200 */
[----:B--2---:R-:W-:Y:S05]  /*0e10*/  @!P0 BRA `(.L_x_41) ;  /* 0x0000000800848947 */ /* 0x004fea0003800000 */
[----:B------:R-:W-:Y:S01]  /*0e20*/  ISETP.GE.AND P0, PT, R0, RZ, PT ;  /* 0x000000ff0000720c */ /* 0x000fe20003f06270 */
[----:B------:R-:W-:-:S12]  /*0e30*/  BSSY.RELIABLE B1, `(.L_x_42) ;  /* 0x0000009000017945 */ /* 0x000fd80003800100 */
[----:B------:R-:W-:Y:S05]  /*0e40*/  @!P0 BRA `(.L_x_43) ;  /* 0x00000000001c8947 */ /* 0x000fea0003800000 */
[----:B------:R-:W2:Y:S02]  /*0e50*/  LDCU UR4, c[0x0][0x3b4] ;  /* 0x00007680ff0477ac */ /* 0x000ea40008000800 */
[----:B--2---:R-:W-:-:S05]  /*0e60*/  IMAD R11, R10, UR4, R0 ;  /* 0x000000040a0b7c24 */ /* 0x004fca000f8e0200 */
[----:B------:R-:W-:-:S06]  /*0e70*/  LEA R11, R11, R2, 0x2 ;  /* 0x000000020b0b7211 */ /* 0x000fcc00078e10ff */
[----:B------:R-:W2:Y:S02]  /*0e80*/  LDS R11, [R11] ;  /* 0x000000000b0b7984 */ /* 0x000ea40000000800 */
[----:B--2---:R-:W-:-:S13]  /*0e90*/  FSETP.GE.AND P0, PT, R11, R6, PT ;  /* 0x000000060b00720b */ /* 0x004fda0003f06000 */
[----:B------:R-:W-:Y:S05]  /*0ea0*/  @P0 BREAK.RELIABLE B1 ;  /* 0x0000000000010942 */ /* 0x000fea0003800100 */
[----:B------:R-:W-:Y:S05]  /*0eb0*/  @P0 BRA `(.L_x_41) ;  /* 0x00000008005c0947 */ /* 0x000fea0003800000 */
.L_x_43:
[----:B------:R-:W-:Y:S05]  /*0ec0*/  BSYNC.RELIABLE B1 ;  /* 0x0000000000017941 */ /* 0x000fea0003800100 */
.L_x_42:
[----:B------:R-:W2:Y:S01]  /*0ed0*/  LDC R11, c[0x0][0x3b8] ;  /* 0x0000ee00ff0b7b82 */ /* 0x000ea20000000800 */
[----:B------:R-:W-:Y:S02]  /*0ee0*/  CS2R R26, SRZ ;  /* 0x00000000001a7805 */ /* 0x000fe4000001ff00 */
[----:B--2---:R-:W-:-:S13]  /*0ef0*/  ISETP.GE.U32.AND P0, PT, R11, 0x8, PT ;  /* 0x000000080b00780c */ /* 0x004fda0003f06070 */
[----:B------:R-:W-:Y:S05]  /*0f00*/  @!P0 BRA `(.L_x_44) ;  /* 0x0000000400008947 */ /* 0x000fea0003800000 */
[----:B------:R-:W2:Y:S01]  /*0f10*/  S2R R15, SR_CgaCtaId ;  /* 0x00000000000f7919 */ /* 0x000ea20000008800 */
[----:B0-----:R-:W-:Y:S01]  /*0f20*/  MOV R14, 0x400 ;  /* 0x00000400000e7802 */ /* 0x001fe20000000f00 */
[----:B------:R-:W-:Y:S01]  /*0f30*/  BSSY.RECONVERGENT B1, `(.L_x_44) ;  /* 0x000003d000017945 */ /* 0x000fe20003800200 */
[----:B------:R-:W-:Y:S01]  /*0f40*/  IMAD.MOV.U32 R27, RZ, RZ, RZ ;  /* 0x000000ffff1b7224 */ /* 0x000fe200078e00ff */
[----:B------:R-:W-:Y:S02]  /*0f50*/  MOV R25, R3 ;  /* 0x0000000300197202 */ /* 0x000fe40000000f00 */
[----:B------:R-:W-:Y:S02]  /*0f60*/  MOV R24, R9 ;  /* 0x0000000900187202 */ /* 0x000fe40000000f00 */
[----:B------:R-:W-:Y:S02]  /*0f70*/  LOP3.LUT R26, R11, 0x7ffffff8, RZ, 0xc0, !PT ;  /* 0x7ffffff80b1a7812 */ /* 0x000fe400078ec0ff */
[----:B--2---:R-:W-:-:S05]  /*0f80*/  LEA R15, R15, R14, 0x18 ;  /* 0x0000000e0f0f7211 */ /* 0x004fca00078ec0ff */
[----:B------:R-:W-:-:S07]  /*0f90*/  IMAD R28, R10, 0x4, R15 ;  /* 0x000000040a1c7824 */ /* 0x000fce00078e020f */
.L_x_45:
[----:B-1----:R-:W0:Y:S01]  /*0fa0*/  LDC.64 R16, c[0x0][0x380] ;  /* 0x0000e000ff107b82 */ /* 0x002e220000000a00 */
[----:B------:R-:W1:Y:S07]  /*0fb0*/  LDS R23, [R28] ;  /* 0x000000001c177984 */ /* 0x000e6e0000000800 */
[----:B------:R-:W2:Y:S01]  /*0fc0*/  LDC.64 R14, c[0x0][0x3b0] ;  /* 0x0000ec00ff0e7b82 */ /* 0x000ea20000000a00 */
[----:B0-----:R-:W-:-:S05]  /*0fd0*/  IMAD.WIDE R16, R25, 0x4, R16 ;  /* 0x0000000419107825 */ /* 0x001fca00078e0210 */
[----:B------:R2:W1:Y:S02]  /*0fe0*/  LDG.E R22, desc[UR6][R16.64] ;  /* 0x0000000610167981 */ /* 0x000464000c1e1900 */
[----:B--2---:R-:W-:-:S05]  /*0ff0*/  IMAD.WIDE R16, R14, 0x4, R16 ;  /* 0x000000040e107825 */ /* 0x004fca00078e0210 */
[----:B------:R0:W2:Y:S01]  /*1000*/  LDG.E R29, desc[UR6][R16.64] ;  /* 0x00000006101d7981 */ /* 0x0000a2000c1e1900 */
[----:B------:R-:W-:-:S05]  /*1010*/  IMAD.WIDE R18, R14, 0x4, R16 ;  /* 0x000000040e127825 */ /* 0x000fca00078e0210 */
[----:B------:R1:W3:Y:S01]  /*1020*/  LDG.E R16, desc[UR6][R18.64] ;  /* 0x0000000612107981 */ /* 0x0002e2000c1e1900 */
[----:B------:R-:W-:-:S05]  /*1030*/  IMAD.WIDE R20, R14, 0x4, R18 ;  /* 0x000000040e147825 */ /* 0x000fca00078e0212 */
[----:B------:R4:W5:Y:S01]  /*1040*/  LDG.E R18, desc[UR6][R20.64] ;  /* 0x0000000614127981 */ /* 0x000962000c1e1900 */
[----:B0-----:R-:W-:Y:S01]  /*1050*/  LEA R17, R15, R28, 0x2 ;  /* 0x0000001c0f117211 */ /* 0x001fe200078e10ff */
[----:B-1----:R-:W-:Y:S01]  /*1060*/  FADD R19, R22, -R23 ;  /* 0x8000001716137221 */ /* 0x002fe20000000000 */
[----:B------:R-:W-:-:S03]  /*1070*/  IMAD.WIDE R22, R14, 0x4, R20 ;  /* 0x000000040e167825 */ /* 0x000fc600078e0214 */
[----:B----4-:R0:W2:Y:S01]  /*1080*/  LDS R20, [R17] ;  /* 0x0000000011147984 */ /* 0x0100a20000000800 */
[----:B------:R-:W-:-:S03]  /*1090*/  FFMA R19, R19, R19, R27 ;  /* 0x0000001313137223 */ /* 0x000fc6000000001b */
[----:B------:R1:W4:Y:S01]  /*10a0*/  LDG.E R27, desc[UR6][R22.64] ;  /* 0x00000006161b7981 */ /* 0x000322000c1e1900 */
[----:B0-----:R-:W-:Y:S01]  /*10b0*/  LEA R17, R15, R17, 0x2 ;  /* 0x000000110f117211 */ /* 0x001fe200078e10ff */
[----:B--2---:R-:W-:-:S04]  /*10c0*/  FADD R29, R29, -R20 ;  /* 0x800000141d1d7221 */ /* 0x004fc80000000000 */
[----:B------:R-:W-:Y:S02]  /*10d0*/  FFMA R19, R29, R29, R19 ;  /* 0x0000001d1d137223 */ /* 0x000fe40000000013 */
[----:B------:R-:W3:Y:S01]  /*10e0*/  LDS R29, [R17] ;  /* 0x00000000111d7984 */ /* 0x000ee20000000800 */
[----:B------:R-:W-:-:S05]  /*10f0*/  IMAD R20, R15, 0x4, R17 ;  /* 0x000000040f147824 */ /* 0x000fca00078e0211 */
[----:B------:R0:W5:Y:S02]  /*1100*/  LDS R21, [R20] ;  /* 0x0000000014157984 */ /* 0x0001640000000800 */
[----:B0-----:R-:W-:Y:S01]  /*1110*/  LEA R20, R15, R20, 0x2 ;  /* 0x000000140f147211 */ /* 0x001fe200078e10ff */
[----:B---3--:R-:W-:-:S04]  /*1120*/  FADD R16, R16, -R29 ;  /* 0x8000001d10107221 */ /* 0x008fc80000000000 */
[----:B------:R-:W-:Y:S02]  /*1130*/  FFMA R19, R16, R16, R19 ;  /* 0x0000001010137223 */ /* 0x000fe40000000013 */
[----:B------:R-:W4:Y:S01]  /*1140*/  LDS R16, [R20] ;  /* 0x0000000014107984 */ /* 0x000f220000000800 */
[----:B-1----:R-:W-:-:S04]  /*1150*/  IMAD.WIDE R22, R14, 0x4, R22 ;  /* 0x000000040e167825 */ /* 0x002fc800078e0216 */
[----:B-----5:R-:W-:-:S04]  /*1160*/  FADD R18, R18, -R21 ;  /* 0x8000001512127221 */ /* 0x020fc80000000000 */
[----:B------:R-:W-:Y:S01]  /*1170*/  FFMA R29, R18, R18, R19 ;  /* 0x00000012121d7223 */ /* 0x000fe20000000013 */
[C---:B------:R-:W-:Y:S01]  /*1180*/  IMAD.WIDE R18, R14.reuse, 0x4, R22 ;  /* 0x000000040e127825 */ /* 0x040fe200078e0216 */
[----:B------:R4:W2:Y:S03]  /*1190*/  LDG.E R21, desc[UR6][R22.64] ;  /* 0x0000000616157981 */ /* 0x0008a6000c1e1900 */
[----:B----4-:R-:W-:Y:S01]  /*11a0*/  FADD R22, R27, -R16 ;  /* 0x800000101b167221 */ /* 0x010fe20000000000 */
[----:B------:R-:W-:Y:S01]  /*11b0*/  IMAD.WIDE R16, R14, 0x4, R18 ;  /* 0x000000040e107825 */ /* 0x000fe200078e0212 */
[----:B------:R0:W3:Y:S05]  /*11c0*/  LDG.E R27, desc[UR6][R18.64] ;  /* 0x00000006121b7981 */ /* 0x0000ea000c1e1900 */
[----:B------:R1:W4:Y:S01]  /*11d0*/  LDG.E R16, desc[UR6][R16.64] ;  /* 0x0000000610107981 */ /* 0x000322000c1e1900 */
[----:B------:R-:W-:Y:S01]  /*11e0*/  LEA R20, R15, R20, 0x2 ;  /* 0x000000140f147211 */ /* 0x000fe200078e10ff */
[----:B------:R-:W-:-:S04]  /*11f0*/  FFMA R29, R22, R22, R29 ;  /* 0x00000016161d7223 */ /* 0x000fc8000000001d */
[C---:B------:R-:W-:Y:S01]  /*1200*/  IMAD R22, R15.reuse, 0x4, R20 ;  /* 0x000000040f167824 */ /* 0x040fe200078e0214 */
[----:B0-----:R-:W2:Y:S04]  /*1210*/  LDS R18, [R20] ;  /* 0x0000000014127984 */ /* 0x001ea80000000800 */
[----:B------:R0:W3:Y:S02]  /*1220*/  LDS R23, [R22] ;  /* 0x0000000016177984 */ /* 0x0000e40000000800 */
[----:B0-----:R-:W-:-:S05]  /*1230*/  LEA R22, R15, R22, 0x2 ;  /* 0x000000160f167211 */ /* 0x001fca00078e10ff */
[----:B-1----:R-:W4:Y:S01]  /*1240*/  LDS R17, [R22] ;  /* 0x0000000016117984 */ /* 0x002f220000000800 */
[----:B------:R-:W-:-:S04]  /*1250*/  IADD3 R24, PT, PT, R24, 0x8, RZ ;  /* 0x0000000818187810 */ /* 0x000fc80007ffe0ff */
[----:B------:R-:W-:Y:S01]  /*1260*/  ISETP.NE.AND P0, PT, R24, RZ, PT ;  /* 0x000000ff1800720c */ /* 0x000fe20003f05270 */
[----:B------:R-:W-:Y:S01]  /*1270*/  IMAD R28, R15, 0x20, R28 ;  /* 0x000000200f1c7824 */ /* 0x000fe200078e021c */
[----:B------:R-:W-:Y:S01]  /*1280*/  LEA R25, R14, R25, 0x3 ;  /* 0x000000190e197211 */ /* 0x000fe200078e18ff */
[----:B--2---:R-:W-:-:S04]  /*1290*/  FADD R21, R21, -R18 ;  /* 0x8000001215157221 */ /* 0x004fc80000000000 */
[----:B------:R-:W-:Y:S01]  /*12a0*/  FFMA R29, R21, R21, R29 ;  /* 0x00000015151d7223 */ /* 0x000fe2000000001d */
[----:B---3--:R-:W-:-:S04]  /*12b0*/  FADD R18, R27, -R23 ;  /* 0x800000171b127221 */ /* 0x008fc80000000000 */
[----:B------:R-:W-:Y:S01]  /*12c0*/  FFMA R29, R18, R18, R29 ;  /* 0x00000012121d7223 */ /* 0x000fe2000000001d */
[----:B----4-:R-:W-:-:S04]  /*12d0*/  FADD R16, R16, -R17 ;  /* 0x8000001110107221 */ /* 0x010fc80000000000 */
[----:B------:R-:W-:Y:S01]  /*12e0*/  FFMA R27, R16, R16, R29 ;  /* 0x00000010101b7223 */ /* 0x000fe2000000001d */
[----:B------:R-:W-:Y:S06]  /*12f0*/  @P0 BRA `(.L_x_45) ;  /* 0xfffffffc00280947 */ /* 0x000fec000383ffff */
[----:B------:R-:W-:Y:S05]  /*1300*/  BSYNC.RECONVERGENT B1 ;  /* 0x0000000000017941 */ /* 0x000fea0003800200 */
.L_x_44:
[----:B------:R-:W-:-:S13]  /*1310*/  ISETP.NE.AND P0, PT, R8, RZ, PT ;  /* 0x000000ff0800720c */ /* 0x000fda0003f05270 */
[----:B------:R-:W-:Y:S05]  /*1320*/  @!P0 BRA `(.L_x_46) ;  /* 0x0000000400248947 */ /* 0x000fea0003800000 */
[----:B0-----:R-:W-:-:S04]  /*1330*/  IADD3 R14, PT, PT, R8, -0x1, RZ ;  /* 0xffffffff080e7810 */ /* 0x001fc80007ffe0ff */
[----:B------:R-:W-:-:S13]  /*1340*/  ISETP.GE.U32.AND P0, PT, R14, 0x3, PT ;  /* 0x000000030e00780c */ /* 0x000fda0003f06070 */
[----:B------:R-:W-:Y:S05]  /*1350*/  @!P0 BRA `(.L_x_47) ;  /* 0x0000000000808947 */ /* 0x000fea0003800000 */
[----:B------:R-:W0:Y:S08]  /*1360*/  LDC.64 R14, c[0x0][0x3b0] ;  /* 0x0000ec00ff0e7b82 */ /* 0x000e300000000a00 */
[----:B------:R-:W2:Y:S01]  /*1370*/  LDC.64 R20, c[0x0][0x380] ;  /* 0x0000e000ff147b82 */ /* 0x000ea20000000a00 */
[----:B0-----:R-:W-:-:S04]  /*1380*/  IMAD R17, R26, R14, R3 ;  /* 0x0000000e1a117224 */ /* 0x001fc800078e0203 */
[----:B--2---:R-:W-:-:S04]  /*1390*/  IMAD.WIDE R20, R17, 0x4, R20 ;  /* 0x0000000411147825 */ /* 0x004fc800078e0214 */
[C---:B-1----:R-:W-:Y:S02]  /*13a0*/  IMAD.WIDE R18, R14.reuse, 0x4, R20 ;  /* 0x000000040e127825 */ /* 0x042fe400078e0214 */
[----:B------:R0:W2:Y:S02]  /*13b0*/  LDG.E R20, desc[UR6][R20.64] ;  /* 0x0000000614147981 */ /* 0x0000a4000c1e1900 */
[C---:B------:R-:W-:Y:S02]  /*13c0*/  IMAD.WIDE R16, R14.reuse, 0x4, R18 ;  /* 0x000000040e107825 */ /* 0x040fe400078e0212 */
[----:B------:R-:W3:Y:S02]  /*13d0*/  LDG.E R18, desc[UR6][R18.64] ;  /* 0x0000000612127981 */ /* 0x000ee4000c1e1900 */
[----:B------:R-:W-:Y:S02]  /*13e0*/  IMAD.WIDE R22, R14, 0x4, R16 ;  /* 0x000000040e167825 */ /* 0x000fe400078e0210 */
[----:B------:R1:W4:Y:S04]  /*13f0*/  LDG.E R24, desc[UR6][R16.64] ;  /* 0x0000000610187981 */ /* 0x000328000c1e1900 */
[----:B------:R-:W5:Y:S01]  /*1400*/  LDG.E R22, desc[UR6][R22.64] ;  /* 0x0000000616167981 */ /* 0x000f62000c1e1900 */
[----:B------:R-:W0:Y:S01]  /*1410*/  S2UR UR5, SR_CgaCtaId ;  /* 0x00000000000579c3 */ /* 0x000e220000008800 */
[----:B------:R-:W-:Y:S01]  /*1420*/  UMOV UR4, 0x400 ;  /* 0x0000040000047882 */ /* 0x000fe20000000000 */
[----:B------:R-:W-:-:S02]  /*1430*/  IMAD R14, R26, R15, R10 ;  /* 0x0000000f1a0e7224 */ /* 0x000fc400078e020a */
[----:B------:R-:W-:Y:S01]  /*1440*/  VIADD R26, R26, 0x4 ;  /* 0x000000041a1a7836 */ /* 0x000fe20000000000 */
[----:B0-----:R-:W-:-:S06]  /*1450*/  ULEA UR4, UR5, UR4, 0x18 ;  /* 0x0000000405047291 */ /* 0x001fcc000f8ec0ff */
[----:B------:R-:W-:-:S05]  /*1460*/  LEA R14, R14, UR4, 0x2 ;  /* 0x000000040e0e7c11 */ /* 0x000fca000f8e10ff */
[C---:B------:R-:W-:Y:S01]  /*1470*/  IMAD R28, R15.reuse, 0x4, R14 ;  /* 0x000000040f1c7824 */ /* 0x040fe200078e020e */
[----:B------:R-:W2:Y:S04]  /*1480*/  LDS R21, [R14] ;  /* 0x000000000e157984 */ /* 0x000ea80000000800 */
[C---:B-1----:R-:W-:Y:S01]  /*1490*/  LEA R16, R15.reuse, R28, 0x2 ;  /* 0x0000001c0f107211 */ /* 0x042fe200078e10ff */
[----:B------:R-:W3:Y:S03]  /*14a0*/  LDS R19, [R28] ;  /* 0x000000001c137984 */ /* 0x000ee60000000800 */
[----:B------:R-:W-:Y:S02]  /*14b0*/  LEA R17, R15, R16, 0x2 ;  /* 0x000000100f117211 */ /* 0x000fe400078e10ff */
[----:B------:R-:W4:Y:S04]  /*14c0*/  LDS R15, [R16] ;  /* 0x00000000100f7984 */ /* 0x000f280000000800 */
[----:B------:R-:W5:Y:S01]  /*14d0*/  LDS R17, [R17] ;  /* 0x0000000011117984 */ /* 0x000f620000000800 */
        /* <DEDUP_REMOVED lines=8> */
.L_x_47:
[----:B------:R-:W-:-:S13]  /*1560*/  LOP3.LUT P0, R14, R11, 0x3, RZ, 0xc0, !PT ;  /* 0x000000030b0e7812 */ /* 0x000fda000780c0ff */
[----:B------:R-:W-:Y:S05]  /*1570*/  @!P0 BRA `(.L_x_46) ;  /* 0x0000000000908947 */ /* 0x000fea0003800000 */
[----:B------:R-:W-:Y:S02]  /*1580*/  ISETP.NE.AND P0, PT, R14, 0x1, PT ;  /* 0x000000010e00780c */ /* 0x000fe40003f05270 */
[----:B------:R-:W-:-:S04]  /*1590*/  LOP3.LUT R11, R11, 0x1, RZ, 0xc0, !PT ;  /* 0x000000010b0b7812 */ /* 0x000fc800078ec0ff */
[----:B------:R-:W-:-:S07]  /*15a0*/  ISETP.NE.U32.AND P1, PT, R11, 0x1, PT ;  /* 0x000000010b00780c */ /* 0x000fce0003f25070 */
[----:B-1----:R-:W0:Y:S08]  /*15b0*/  @P0 LDC.64 R16, c[0x0][0x3b0] ;  /* 0x0000ec00ff100b82 */ /* 0x002e300000000a00 */
[----:B------:R-:W1:Y:S08]  /*15c0*/  @P0 LDC.64 R22, c[0x0][0x380] ;  /* 0x0000e000ff160b82 */ /* 0x000e700000000a00 */
[----:B------:R-:W2:Y:S08]  /*15d0*/  @!P1 LDC.64 R14, c[0x0][0x3b0] ;  /* 0x0000ec00ff0e9b82 */ /* 0x000eb00000000a00 */
[----:B------:R-:W3:Y:S01]  /*15e0*/  @!P1 LDC.64 R18, c[0x0][0x380] ;  /* 0x0000e000ff129b82 */ /* 0x000ee20000000a00 */
[----:B0-----:R-:W-:-:S04]  /*15f0*/  @P0 IMAD R11, R26, R16, R3 ;  /* 0x000000101a0b0224 */ /* 0x001fc800078e0203 */
[----:B-1----:R-:W-:-:S04]  /*1600*/  @P0 IMAD.WIDE R22, R11, 0x4, R22 ;  /* 0x000000040b160825 */ /* 0x002fc800078e0216 */
[C---:B------:R-:W-:Y:S01]  /*1610*/  @P0 IMAD R11, R26.reuse, R17, R10 ;  /* 0x000000111a0b0224 */ /* 0x040fe200078e020a */
[----:B------:R-:W-:Y:S01]  /*1620*/  @P0 IADD3 R26, PT, PT, R26, 0x2, RZ ;  /* 0x000000021a1a0810 */ /* 0x000fe20007ffe0ff */
[----:B------:R-:W-:Y:S02]  /*1630*/  @P0 IMAD.WIDE R20, R16, 0x4, R22 ;  /* 0x0000000410140825 */ /* 0x000fe400078e0216 */
[----:B------:R-:W4:Y:S02]  /*1640*/  @P0 LDG.E R22, desc[UR6][R22.64] ;  /* 0x0000000616160981 */ /* 0x000f24000c1e1900 */
[----:B--2---:R-:W-:Y:S02]  /*1650*/  @!P1 IMAD R25, R26, R14, R3 ;  /* 0x0000000e1a199224 */ /* 0x004fe400078e0203 */
[----:B------:R-:W2:Y:S02]  /*1660*/  @P0 LDG.E R20, desc[UR6][R20.64] ;  /* 0x0000000614140981 */ /* 0x000ea4000c1e1900 */
[----:B---3--:R-:W-:-:S06]  /*1670*/  @!P1 IMAD.WIDE R18, R25, 0x4, R18 ;  /* 0x0000000419129825 */ /* 0x008fcc00078e0212 */
[----:B------:R-:W3:Y:S01]  /*1680*/  @!P1 LDG.E R18, desc[UR6][R18.64] ;  /* 0x0000000612129981 */ /* 0x000ee2000c1e1900 */
[----:B------:R-:W-:Y:S01]  /*1690*/  @P0 MOV R14, 0x400 ;  /* 0x00000400000e0802 */ /* 0x000fe20000000f00 */
[----:B------:R-:W-:Y:S01]  /*16a0*/  @!P1 IMAD R15, R26, R15, R10 ;  /* 0x0000000f1a0f9224 */ /* 0x000fe200078e020a */
[----:B------:R-:W-:Y:S01]  /*16b0*/  @!P1 MOV R16, 0x400 ;  /* 0x0000040000109802 */ /* 0x000fe20000000f00 */
[----:B------:R-:W0:Y:S01]  /*16c0*/  @P0 S2R R25, SR_CgaCtaId ;  /* 0x0000000000190919 */ /* 0x000e220000008800 */
[----:B------:R-:W1:Y:S01]  /*16d0*/  @!P1 S2R R29, SR_CgaCtaId ;  /* 0x00000000001d9919 */ /* 0x000e620000008800 */
[----:B0-----:R-:W-:-:S04]  /*16e0*/  @P0 LEA R14, R25, R14, 0x18 ;  /* 0x0000000e190e0211 */ /* 0x001fc800078ec0ff */
[----:B------:R-:W-:Y:S02]  /*16f0*/  @P0 LEA R14, R11, R14, 0x2 ;  /* 0x0000000e0b0e0211 */ /* 0x000fe400078e10ff */
[----:B-1----:R-:W-:-:S03]  /*1700*/  @!P1 LEA R16, R29, R16, 0x18 ;  /* 0x000000101d109211 */ /* 0x002fc600078ec0ff */
[----:B------:R-:W-:Y:S01]  /*1710*/  @P0 IMAD R17, R17, 0x4, R14 ;  /* 0x0000000411110824 */ /* 0x000fe200078e020e */
[----:B------:R-:W4:Y:S01]  /*1720*/  @P0 LDS R11, [R14] ;  /* 0x000000000e0b0984 */ /* 0x000f220000000800 */
[----:B------:R-:W-:-:S04]  /*1730*/  @!P1 LEA R15, R15, R16, 0x2 ;  /* 0x000000100f0f9211 */ /* 0x000fc800078e10ff */
[----:B------:R-:W2:Y:S04]  /*1740*/  @P0 LDS R17, [R17] ;  /* 0x0000000011110984 */ /* 0x000ea80000000800 */
[----:B------:R-:W3:Y:S01]  /*1750*/  @!P1 LDS R15, [R15] ;  /* 0x000000000f0f9984 */ /* 0x000ee20000000800 */
[----:B----4-:R-:W-:Y:S01]  /*1760*/  @P0 FADD R22, R22, -R11 ;  /* 0x8000000b16160221 */ /* 0x010fe20000000000 */
[----:B--2---:R-:W-:-:S03]  /*1770*/  @P0 FADD R11, R20, -R17 ;  /* 0x80000011140b0221 */ /* 0x004fc60000000000 */
[----:B------:R-:W-:-:S04]  /*1780*/  @P0 FFMA R22, R22, R22, R27 ;  /* 0x0000001616160223 */ /* 0x000fc8000000001b */
[----:B------:R-:W-:Y:S01]  /*1790*/  @P0 FFMA R27, R11, R11, R22 ;  /* 0x0000000b0b1b0223 */ /* 0x000fe20000000016 */
[----:B---3--:R-:W-:-:S04]  /*17a0*/  @!P1 FADD R18, R18, -R15 ;  /* 0x8000000f12129221 */ /* 0x008fc80000000000 */
[----:B------:R-:W-:-:S07]  /*17b0*/  @!P1 FFMA R27, R18, R18, R27 ;  /* 0x00000012121b9223 */ /* 0x000fce000000001b */
.L_x_46:
[----:B0-----:R-:W0:Y:S01]  /*17c0*/  LDC.64 R14, c[0x0][0x398] ;  /* 0x0000e600ff0e7b82 */ /* 0x001e220000000a00 */
[----:B------:R-:W-:Y:S02]  /*17d0*/  IADD3 R11, PT, PT, R7, R10, RZ ;  /* 0x0000000a070b7210 */ /* 0x000fe40007ffe0ff */
[----:B------:R-:W-:-:S04]  /*17e0*/  FSETP.GEU.AND P0, PT, R27, R4, PT ;  /* 0x000000041b00720b */ /* 0x000fc80003f0e000 */
[----:B------:R-:W-:Y:S02]  /*17f0*/  FSEL R4, R27, R4, !P0 ;  /* 0x000000041b047208 */ /* 0x000fe40004000000 */
[----:B------:R-:W-:Y:S01]  /*1800*/  SEL R5, R10, R5, !P0 ;  /* 0x000000050a057207 */ /* 0x000fe20004000000 */
[----:B0-----:R-:W-:-:S05]  /*1810*/  IMAD.WIDE R14, R11, 0x4, R14 ;  /* 0x000000040b0e7825 */ /* 0x001fca00078e020e */
[----:B------:R2:W-:Y:S02]  /*1820*/  STG.E desc[UR6][R14.64], R27 ;  /* 0x0000001b0e007986 */ /* 0x0005e4000c101906 */
.L_x_41:
[----:B------:R-:W-:Y:S05]  /*1830*/  BSYNC.RECONVERGENT B0 ;  /* 0x0000000000007941 */ /* 0x000fea0003800200 */
.L_x_40:
[----:B------:R-:W-:Y:S05]  /*1840*/  WARPSYNC.ALL ;  /* 0x0000000000007948 */ /* 0x000fea0003800000 */
[----:B------:R-:W3:Y:S01]  /*1850*/  LDCU UR4, c[0x0][0x3b4] ;  /* 0x00007680ff0477ac */ /* 0x000ee20008000800 */
[----:B------:R-:W-:-:S05]  /*1860*/  VIADD R10, R10, 0x1 ;  /* 0x000000010a0a7836 */ /* 0x000fca0000000000 */
[----:B---3--:R-:W-:-:S13]  /*1870*/  ISETP.NE.AND P0, PT, R10, UR4, PT ;  /* 0x000000040a007c0c */ /* 0x008fda000bf05270 */
[----:B------:R-:W-:Y:S05]  /*1880*/  @!P0 BRA `(.L_x_38) ;  /* 0x0000000800108947 */ /* 0x000fea0003800000 */
[----:B------:R-:W-:Y:S05]  /*1890*/  BRA `(.L_x_48) ;  /* 0xfffffff400547947 */ /* 0x000fea000383ffff */
.L_x_39:
[C---:B------:R-:W-:Y:S01]  /*18a0*/  IADD3 R3, PT, PT, R11.reuse, -0x1, RZ ;  /* 0xffffffff0b037810 */ /* 0x040fe20007ffe0ff */
[----:B------:R-:W-:Y:S01]  /*18b0*/  IMAD.MOV.U32 R5, RZ, RZ, R0 ;  /* 0x000000ffff057224 */ /* 0x000fe200078e0000 */
[----:B-1----:R-:W-:Y:S02]  /*18c0*/  LOP3.LUT R16, R11, 0x3, RZ, 0xc0, !PT ;  /* 0x000000030b107812 */ /* 0x002fe400078ec0ff */
[----:B------:R-:W-:Y:S01]  /*18d0*/  ISETP.GE.U32.AND P0, PT, R3, 0x3, PT ;  /* 0x000000030300780c */ /* 0x000fe20003f06070 */
[----:B------:R-:W-:-:S12]  /*18e0*/  HFMA2 R3, -RZ, RZ, 0, 0 ;  /* 0x00000000ff037431 */ /* 0x000fd800000001ff */
[----:B------:R-:W-:Y:S05]  /*18f0*/  @!P0 BRA `(.L_x_49) ;  /* 0x00000004007c8947 */ /* 0x000fea0003800000 */
[----:B------:R-:W1:Y:S01]  /*1900*/  LDC.64 R8, c[0x0][0x398] ;  /* 0x0000e600ff087b82 */ /* 0x000e620000000a00 */
[----:B------:R-:W-:Y:S01]  /*1910*/  LOP3.LUT R3, R11, 0x7ffffffc, RZ, 0xc0, !PT ;  /* 0x7ffffffc0b037812 */ /* 0x000fe200078ec0ff */
[----:B------:R-:W2:Y:S01]  /*1920*/  LDCU UR8, c[0x0][0x3b4] ;  /* 0x00007680ff0877ac */ /* 0x000ea20008000800 */
[----:B0-----:R-:W-:Y:S02]  /*1930*/  MOV R14, RZ ;  /* 0x000000ff000e7202 */ /* 0x001fe40000000f00 */
[----:B------:R-:W-:Y:S01]  /*1940*/  MOV R5, R0 ;  /* 0x0000000000057202 */ /* 0x000fe20000000f00 */
[----:B------:R-:W0:Y:S06]  /*1950*/  LDCU.64 UR4, c[0x0][0x398] ;  /* 0x00007300ff0477ac */ /* 0x000e2c0008000a00 */
.L_x_66:
[----:B------:R-:W-:Y:S01]  /*1960*/  ISETP.NE.AND P0, PT, R14, R0, PT ;  /* 0x000000000e00720c */ /* 0x000fe20003f05270 */
[----:B------:R-:W-:-:S12]  /*1970*/  BSSY.RECONVERGENT B0, `(.L_x_50) ;  /* 0x0000012000007945 */ /* 0x000fd80003800200 */
[----:B0-23--:R-:W-:Y:S05]  /*1980*/  @!P0 BRA `(.L_x_51) ;  /* 0x0000000000408947 */ /* 0x00dfea0003800000 */
[----:B------:R-:W-:Y:S01]  /*1990*/  ISETP.GE.AND P0, PT, R0, RZ, PT ;  /* 0x000000ff0000720c */ /* 0x000fe20003f06270 */
[----:B------:R-:W-:-:S12]  /*19a0*/  BSSY.RELIABLE B1, `(.L_x_52) ;  /* 0x0000008000017945 */ /* 0x000fd80003800100 */
[----:B------:R-:W-:Y:S05]  /*19b0*/  @!P0 BRA `(.L_x_53) ;  /* 0x0000000000188947 */ /* 0x000fea0003800000 */
[----:B--2---:R-:W-:-:S04]  /*19c0*/  IMAD R11, R14, UR8, R0 ;  /* 0x000000080e0b7c24 */ /* 0x004fc8000f8e0200 */
[----:B------:R-:W-:-:S06]  /*19d0*/  IMAD R11, R11, 0x4, R2 ;  /* 0x000000040b0b7824 */ /* 0x000fcc00078e0202 */
[----:B------:R-:W2:Y:S02]  /*19e0*/  LDS R11, [R11] ;  /* 0x000000000b0b7984 */ /* 0x000ea40000000800 */
[----:B--2---:R-:W-:-:S13]  /*19f0*/  FSETP.GE.AND P0, PT, R11, R6, PT ;  /* 0x000000060b00720b */ /* 0x004fda0003f06000 */
[----:B------:R-:W-:Y:S05]  /*1a00*/  @P0 BREAK.RELIABLE B1 ;  /* 0x0000000000010942 */ /* 0x000fea0003800100 */
[----:B------:R-:W-:Y:S05]  /*1a10*/  @P0 BRA `(.L_x_51) ;  /* 0x00000000001c0947 */ /* 0x000fea0003800000 */
.L_x_53:
[----:B0-2---:R-:W-:Y:S05]  /*1a20*/  BSYNC.RELIABLE B1 ;  /* 0x0000000000017941 */ /* 0x005fea0003800100 */
.L_x_52:
[----:B------:R-:W-:Y:S02]  /*1a30*/  IADD3 R11, PT, PT, R7, R14, RZ ;  /* 0x0000000e070b7210 */ /* 0x000fe40007ffe0ff */
[----:B------:R-:W-:-:S03]  /*1a40*/  FSETP.GT.AND P0, PT, R4, RZ, PT ;  /* 0x000000ff0400720b */ /* 0x000fc60003f04000 */
[----:B-1----:R-:W-:Y:S01]  /*1a50*/  IMAD.WIDE R10, R11, 0x4, R8 ;  /* 0x000000040b0a7825 */ /* 0x002fe200078e0208 */
[----:B------:R-:W-:Y:S02]  /*1a60*/  FSEL R4, R4, RZ, !P0 ;  /* 0x000000ff04047208 */ /* 0x000fe40004000000 */
[----:B------:R-:W-:Y:S02]  /*1a70*/  SEL R5, R14, R5, P0 ;  /* 0x000000050e057207 */ /* 0x000fe40000000000 */
[----:B------:R3:W-:Y:S05]  /*1a80*/  STG.E desc[UR6][R10.64], RZ ;  /* 0x000000ff0a007986 */ /* 0x0007ea000c101906 */
.L_x_51:
[----:B0-2---:R-:W-:Y:S05]  /*1a90*/  BSYNC.RECONVERGENT B0 ;  /* 0x0000000000007941 */ /* 0x005fea0003800200 */
.L_x_50:
[----:B------:R-:W-:Y:S05]  /*1aa0*/  WARPSYNC.ALL ;  /* 0x0000000000007948 */ /* 0x000fea0003800000 */
[----:B---3--:R-:W-:Y:S01]  /*1ab0*/  SHF.R.S32.HI R10, RZ, 0x1f, R14 ;  /* 0x0000001fff0a7819 */ /* 0x008fe2000001140e */
[----:B------:R-:W-:Y:S01]  /*1ac0*/  BSSY.RECONVERGENT B0, `(.L_x_54) ;  /* 0x0000016000007945 */ /* 0x000fe20003800200 */
[C---:B------:R-:W-:Y:S02]  /*1ad0*/  IADD3 R11, P0, PT, R7.reuse, R14, RZ ;  /* 0x0000000e070b7210 */ /* 0x040fe40007f1e0ff */
[----:B------:R-:W-:Y:S02]  /*1ae0*/  IADD3 R17, PT, PT, R14, 0x1, RZ ;  /* 0x000000010e117810 */ /* 0x000fe40007ffe0ff */
[----:B------:R-:W-:-:S02]  /*1af0*/  LEA.HI.X.SX32 R18, R7, R10, 0x1, P0 ;  /* 0x0000000a07127211 */ /* 0x000fc400000f0eff */
[----:B------:R-:W-:Y:S02]  /*1b00*/  ISETP.NE.AND P0, PT, R17, R0, PT ;  /* 0x000000001100720c */ /* 0x000fe40003f05270 */
[----:B------:R-:W-:-:S04]  /*1b10*/  LEA R10, P1, R11, UR4, 0x2 ;  /* 0x000000040b0a7c11 */ /* 0x000fc8000f8210ff */
[----:B------:R-:W-:-:S07]  /*1b20*/  LEA.HI.X R11, R11, UR5, R18, 0x2, P1 ;  /* 0x000000050b0b7c11 */ /* 0x000fce00088f1412 */
[----:B------:R-:W-:Y:S05]  /*1b30*/  @!P0 BRA `(.L_x_55) ;  /* 0x0000000000388947 */ /* 0x000fea0003800000 */
[----:B------:R-:W-:Y:S01]  /*1b40*/  ISETP.GE.AND P0, PT, R0, RZ, PT ;  /* 0x000000ff0000720c */ /* 0x000fe20003f06270 */
[----:B------:R-:W-:-:S12]  /*1b50*/  BSSY.RELIABLE B1, `(.L_x_56) ;  /* 0x0000008000017945 */ /* 0x000fd80003800100 */
[----:B------:R-:W-:Y:S05]  /*1b60*/  @!P0 BRA `(.L_x_57) ;  /* 0x0000000000188947 */ /* 0x000fea0003800000 */
[----:B------:R-:W-:-:S04]  /*1b70*/  IMAD R15, R17, UR8, R0 ;  /* 0x00000008110f7c24 */ /* 0x000fc8000f8e0200 */
[----:B------:R-:W-:-:S06]  /*1b80*/  IMAD R15, R15, 0x4, R2 ;  /* 0x000000040f0f7824 */ /* 0x000fcc00078e0202 */
[----:B------:R-:W0:Y:S02]  /*1b90*/  LDS R15, [R15] ;  /* 0x000000000f0f7984 */ /* 0x000e240000000800 */
[----:B0-----:R-:W-:-:S13]  /*1ba0*/  FSETP.GE.AND P0, PT, R15, R6, PT ;  /* 0x000000060f00720b */ /* 0x001fda0003f06000 */
[----:B------:R-:W-:Y:S05]  /*1bb0*/  @P0 BREAK.RELIABLE B1 ;  /* 0x0000000000010942 */ /* 0x000fea0003800100 */
[----:B------:R-:W-:Y:S05]  /*1bc0*/  @P0 BRA `(.L_x_55) ;  /* 0x0000000000140947 */ /* 0x000fea0003800000 */
.L_x_57:
[----:B------:R-:W-:Y:S05]  /*1bd0*/  BSYNC.RELIABLE B1 ;  /* 0x0000000000017941 */ /* 0x000fea0003800100 */
.L_x_56:
[----:B------:R0:W-:Y:S01]  /*1be0*/  STG.E desc[UR6][R10.64+0x4], RZ ;  /* 0x000004ff0a007986 */ /* 0x0001e2000c101906 */
[----:B------:R-:W-:-:S04]  /*1bf0*/  FSETP.GT.AND P0, PT, R4, RZ, PT ;  /* 0x000000ff0400720b */ /* 0x000fc80003f04000 */
[----:B------:R-:W-:Y:S02]  /*1c00*/  SEL R5, R17, R5, P0 ;  /* 0x0000000511057207 */ /* 0x000fe40000000000 */
[----:B------:R-:W-:-:S07]  /*1c10*/  FSEL R4, R4, RZ, !P0 ;  /* 0x000000ff04047208 */ /* 0x000fce0004000000 */
.L_x_55:
[----:B------:R-:W-:Y:S05]  /*1c20*/  BSYNC.RECONVERGENT B0 ;  /* 0x0000000000007941 */ /* 0x000fea0003800200 */
.L_x_54:
[----:B------:R-:W-:Y:S05]  /*1c30*/  WARPSYNC.ALL ;  /* 0x0000000000007948 */ /* 0x000fea0003800000 */
[----:B------:R-:W-:Y:S01]  /*1c40*/  IADD3 R17, PT, PT, R14, 0x2, RZ ;  /* 0x000000020e117810 */ /* 0x000fe20007ffe0ff */
[----:B------:R-:W-:Y:S03]  /*1c50*/  BSSY.RECONVERGENT B0, `(.L_x_58) ;  /* 0x0000011000007945 */ /* 0x000fe60003800200 */
[----:B------:R-:W-:-:S13]  /*1c60*/  ISETP.NE.AND P0, PT, R17, R0, PT ;  /* 0x000000001100720c */ /* 0x000fda0003f05270 */
[----:B------:R-:W-:Y:S05]  /*1c70*/  @!P0 BRA `(.L_x_59) ;  /* 0x0000000000388947 */ /* 0x000fea0003800000 */
[----:B------:R-:W-:Y:S01]  /*1c80*/  ISETP.GE.AND P0, PT, R0, RZ, PT ;  /* 0x000000ff0000720c */ /* 0x000fe20003f06270 */
[----:B------:R-:W-:-:S12]  /*1c90*/  BSSY.RELIABLE B1, `(.L_x_60) ;  /* 0x0000008000017945 */ /* 0x000fd80003800100 */
[----:B------:R-:W-:Y:S05]  /*1ca0*/  @!P0 BRA `(.L_x_61) ;  /* 0x0000000000188947 */ /* 0x000fea0003800000 */
[----:B------:R-:W-:-:S05]  /*1cb0*/  IMAD R15, R17, UR8, R0 ;  /* 0x00000008110f7c24 */ /* 0x000fca000f8e0200 */
[----:B------:R-:W-:-:S06]  /*1cc0*/  LEA R15, R15, R2, 0x2 ;  /* 0x000000020f0f7211 */ /* 0x000fcc00078e10ff */
[----:B------:R-:W2:Y:S02]  /*1cd0*/  LDS R15, [R15] ;  /* 0x000000000f0f7984 */ /* 0x000ea40000000800 */
[----:B--2---:R-:W-:-:S13]  /*1ce0*/  FSETP.GE.AND P0, PT, R15, R6, PT ;  /* 0x000000060f00720b */ /* 0x004fda0003f06000 */
[----:B------:R-:W-:Y:S05]  /*1cf0*/  @P0 BREAK.RELIABLE B1 ;  /* 0x0000000000010942 */ /* 0x000fea0003800100 */
[----:B------:R-:W-:Y:S05]  /*1d00*/  @P0 BRA `(.L_x_59) ;  /* 0x0000000000140947 */ /* 0x000fea0003800000 */
.L_x_61:
[----:B------:R-:W-:Y:S05]  /*1d10*/  BSYNC.RELIABLE B1 ;  /* 0x0000000000017941 */ /* 0x000fea0003800100 */
.L_x_60:
[----:B------:R2:W-:Y:S01]  /*1d20*/  STG.E desc[UR6][R10.64+0x8], RZ ;  /* 0x000008ff0a007986 */ /* 0x0005e2000c101906 */
[----:B------:R-:W-:-:S04]  /*1d30*/  FSETP.GT.AND P0, PT, R4, RZ, PT ;  /* 0x000000ff0400720b */ /* 0x000fc80003f04000 */
[----:B------:R-:W-:Y:S02]  /*1d40*/  SEL R5, R17, R5, P0 ;  /* 0x0000000511057207 */ /* 0x000fe40000000000 */
[----:B------:R-:W-:-:S07]  /*1d50*/  FSEL R4, R4, RZ, !P0 ;  /* 0x000000ff04047208 */ /* 0x000fce0004000000 */
.L_x_59:
[----:B------:R-:W-:Y:S05]  /*1d60*/  BSYNC.RECONVERGENT B0 ;  /* 0x0000000000007941 */ /* 0x000fea0003800200 */
.L_x_58:
[----:B------:R-:W-:Y:S05]  /*1d70*/  WARPSYNC.ALL ;  /* 0x0000000000007948 */ /* 0x000fea0003800000 */
[----:B------:R-:W-:Y:S01]  /*1d80*/  VIADD R17, R14, 0x3 ;  /* 0x000000030e117836 */ /* 0x000fe20000000000 */
[----:B------:R-:W-:Y:S04]  /*1d90*/  BSSY.RECONVERGENT B0, `(.L_x_62) ;  /* 0x0000011000007945 */ /* 0x000fe80003800200 */
[----:B------:R-:W-:-:S13]  /*1da0*/  ISETP.NE.AND P0, PT, R17, R0, PT ;  /* 0x000000001100720c */ /* 0x000fda0003f05270 */
[----:B------:R-:W-:Y:S05]  /*1db0*/  @!P0 BRA `(.L_x_63) ;  /* 0x0000000000388947 */ /* 0x000fea0003800000 */
[----:B------:R-:W-:Y:S01]  /*1dc0*/  ISETP.GE.AND P0, PT, R0, RZ, PT ;  /* 0x000000ff0000720c */ /* 0x000fe20003f06270 */
[----:B------:R-:W-:-:S12]  /*1dd0*/  BSSY.RELIABLE B1, `(.L_x_64) ;  /* 0x0000008000017945 */ /* 0x000fd80003800100 */
[----:B------:R-:W-:Y:S05]  /*1de0*/  @!P0 BRA `(.L_x_65) ;  /* 0x0000000000188947 */ /* 0x000fea0003800000 */
[----:B------:R-:W-:-:S05]  /*1df0*/  IMAD R15, R17, UR8, R0 ;  /* 0x00000008110f7c24 */ /* 0x000fca000f8e0200 */
[----:B------:R-:W-:-:S06]  /*1e00*/  LEA R15, R15, R2, 0x2 ;  /* 0x000000020f0f7211 */ /* 0x000fcc00078e10ff */
[----:B------:R-:W3:Y:S02]  /*1e10*/  LDS R15, [R15] ;  /* 0x000000000f0f7984 */ /* 0x000ee40000000800 */
[----:B---3--:R-:W-:-:S13]  /*1e20*/  FSETP.GE.AND P0, PT, R15, R6, PT ;  /* 0x000000060f00720b */ /* 0x008fda0003f06000 */
[----:B------:R-:W-:Y:S05]  /*1e30*/  @P0 BREAK.RELIABLE B1 ;  /* 0x0000000000010942 */ /* 0x000fea0003800100 */
[----:B------:R-:W-:Y:S05]  /*1e40*/  @P0 BRA `(.L_x_63) ;  /* 0x0000000000140947 */ /* 0x000fea0003800000 */
.L_x_65:
[----:B------:R-:W-:Y:S05]  /*1e50*/  BSYNC.RELIABLE B1 ;  /* 0x0000000000017941 */ /* 0x000fea0003800100 */
.L_x_64:
[----:B------:R3:W-:Y:S01]  /*1e60*/  STG.E desc[UR6][R10.64+0xc], RZ ;  /* 0x00000cff0a007986 */ /* 0x0007e2000c101906 */
[----:B------:R-:W-:-:S04]  /*1e70*/  FSETP.GT.AND P0, PT, R4, RZ, PT ;  /* 0x000000ff0400720b */ /* 0x000fc80003f04000 */
[----:B------:R-:W-:Y:S02]  /*1e80*/  SEL R5, R17, R5, P0 ;  /* 0x0000000511057207 */ /* 0x000fe40000000000 */
[----:B------:R-:W-:-:S07]  /*1e90*/  FSEL R4, R4, RZ, !P0 ;  /* 0x000000ff04047208 */ /* 0x000fce0004000000 */
.L_x_63:
[----:B------:R-:W-:Y:S05]  /*1ea0*/  BSYNC.RECONVERGENT B0 ;  /* 0x0000000000007941 */ /* 0x000fea0003800200 */
.L_x_62:
[----:B------:R-:W-:Y:S05]  /*1eb0*/  WARPSYNC.ALL ;  /* 0x0000000000007948 */ /* 0x000fea0003800000 */
[----:B------:R-:W-:-:S04]  /*1ec0*/  IADD3 R14, PT, PT, R14, 0x4, RZ ;  /* 0x000000040e0e7810 */ /* 0x000fc80007ffe0ff */
[----:B------:R-:W-:-:S13]  /*1ed0*/  ISETP.NE.AND P0, PT, R14, R3, PT ;  /* 0x000000030e00720c */ /* 0x000fda0003f05270 */
[----:B------:R-:W-:Y:S05]  /*1ee0*/  @P0 BRA `(.L_x_66) ;  /* 0xfffffff8009c0947 */ /* 0x000fea000383ffff */
.L_x_49:
[----:B------:R-:W-:-:S13]  /*1ef0*/  ISETP.NE.AND P0, PT, R16, RZ, PT ;  /* 0x000000ff1000720c */ /* 0x000fda0003f05270 */
[----:B------:R-:W-:Y:S05]  /*1f00*/  @!P0 BRA `(.L_x_38) ;  /* 0x0000000000708947 */ /* 0x000fea0003800000 */
[----:B-1----:R-:W1:Y:S01]  /*1f10*/  LDC.64 R8, c[0x0][0x398] ;  /* 0x0000e600ff087b82 */ /* 0x002e620000000a00 */
[----:B------:R-:W4:Y:S01]  /*1f20*/  LDCU UR5, c[0x0][0x3b4] ;  /* 0x00007680ff0577ac */ /* 0x000f220008000800 */
[----:B------:R-:W-:-:S05]  /*1f30*/  UMOV UR4, URZ ;  /* 0x000000ff00047c82 */ /* 0x000fca0008000000 */
.L_x_71:
[----:B------:R-:W-:Y:S01]  /*1f40*/  ISETP.NE.AND P1, PT, R3, R0, PT ;  /* 0x000000000300720c */ /* 0x000fe20003f25270 */
[----:B------:R-:W-:Y:S01]  /*1f50*/  UIADD3 UR4, UPT, UPT, UR4, 0x1, URZ ;  /* 0x0000000104047890 */ /* 0x000fe2000fffe0ff */
[----:B------:R-:W-:Y:S05]  /*1f60*/  BSSY.RECONVERGENT B0, `(.L_x_67) ;  /* 0x0000013000007945 */ /* 0x000fea0003800200 */
[----:B------:R-:W-:-:S06]  /*1f70*/  ISETP.NE.AND P0, PT, R16, UR4, PT ;  /* 0x0000000410007c0c */ /* 0x000fcc000bf05270 */
[----:B------:R-:W-:Y:S07]  /*1f80*/  @!P1 BRA `(.L_x_68) ;  /* 0x0000000000409947 */ /* 0x000fee0003800000 */
[----:B------:R-:W-:Y:S01]  /*1f90*/  ISETP.GE.AND P1, PT, R0, RZ, PT ;  /* 0x000000ff0000720c */ /* 0x000fe20003f26270 */
[----:B------:R-:W-:-:S12]  /*1fa0*/  BSSY.RELIABLE B1, `(.L_x_69) ;  /* 0x0000008000017945 */ /* 0x000fd80003800100 */
[----:B------:R-:W-:Y:S05]  /*1fb0*/  @!P1 BRA `(.L_x_70) ;  /* 0x0000000000189947 */ /* 0x000fea0003800000 */
[----:B0-234-:R-:W-:-:S04]  /*1fc0*/  IMAD R11, R3, UR5, R0 ;  /* 0x00000005030b7c24 */ /* 0x01dfc8000f8e0200 */
[----:B------:R-:W-:-:S06]  /*1fd0*/  IMAD R11, R11, 0x4, R2 ;  /* 0x000000040b0b7824 */ /* 0x000fcc00078e0202 */
[----:B------:R-:W0:Y:S02]  /*1fe0*/  LDS R11, [R11] ;  /* 0x000000000b0b7984 */ /* 0x000e240000000800 */
[----:B0-----:R-:W-:-:S13]  /*1ff0*/  FSETP.GE.AND P1, PT, R11, R6, PT ;  /* 0x000000060b00720b */ /* 0x001fda0003f26000 */
[----:B------:R-:W-:Y:S05]  /*2000*/  @P1 BREAK.RELIABLE B1 ;  /* 0x0000000000011942 */ /* 0x000fea0003800100 */
[----:B------:R-:W-:Y:S05]  /*2010*/  @P1 BRA `(.L_x_68) ;  /* 0x00000000001c1947 */ /* 0x000fea0003800000 */
.L_x_70:
[----:B----4-:R-:W-:Y:S05]  /*2020*/  BSYNC.RELIABLE B1 ;  /* 0x0000000000017941 */ /* 0x010fea0003800100 */
.L_x_69:
[----:B0-23--:R-:W-:Y:S02]  /*2030*/  IADD3 R11, PT, PT, R7, R3, RZ ;  /* 0x00000003070b7210 */ /* 0x00dfe40007ffe0ff */
[----:B------:R-:W-:-:S03]  /*2040*/  FSETP.GT.AND P1, PT, R4, RZ, PT ;  /* 0x000000ff0400720b */ /* 0x000fc60003f24000 */
[----:B-1----:R-:W-:Y:S01]  /*2050*/  IMAD.WIDE R10, R11, 0x4, R8 ;  /* 0x000000040b0a7825 */ /* 0x002fe200078e0208 */
[----:B------:R-:W-:Y:S02]  /*2060*/  FSEL R4, R4, RZ, !P1 ;  /* 0x000000ff04047208 */ /* 0x000fe40004800000 */
[----:B------:R-:W-:Y:S02]  /*2070*/  SEL R5, R3, R5, P1 ;  /* 0x0000000503057207 */ /* 0x000fe40000800000 */
[----:B------:R0:W-:Y:S05]  /*2080*/  STG.E desc[UR6][R10.64], RZ ;  /* 0x000000ff0a007986 */ /* 0x0001ea000c101906 */
.L_x_68:
[----:B----4-:R-:W-:Y:S05]  /*2090*/  BSYNC.RECONVERGENT B0 ;  /* 0x0000000000007941 */ /* 0x010fea0003800200 */
.L_x_67:
[----:B------:R-:W-:Y:S05]  /*20a0*/  WARPSYNC.ALL ;  /* 0x0000000000007948 */ /* 0x000fea0003800000 */
[----:B------:R-:W-:Y:S01]  /*20b0*/  IADD3 R3, PT, PT, R3, 0x1, RZ ;  /* 0x0000000103037810 */ /* 0x000fe20007ffe0ff */
[----:B------:R-:W-:Y:S06]  /*20c0*/  @P0 BRA `(.L_x_71) ;  /* 0xfffffffc009c0947 */ /* 0x000fec000383ffff */
.L_x_38:
[----:B------:R-:W-:-:S13]  /*20d0*/  ISETP.NE.AND P0, PT, R0, R5, PT ;  /* 0x000000050000720c */ /* 0x000fda0003f05270 */
[----:B------:R-:W-:Y:S05]  /*20e0*/  @!P0 EXIT ;  /* 0x000000000000894d */ /* 0x000fea0003800000 */
[----:B------:R-:W4:Y:S01]  /*20f0*/  S2R R0, SR_LANEID ;  /* 0x0000000000007919 */ /* 0x000f220000000000 */
[----:B------:R-:W5:Y:S01]  /*2100*/  LDC.64 R2, c[0x0][0x3a8] ;  /* 0x0000ea00ff027b82 */ /* 0x000f620000000a00 */
[----:B------:R-:W-:Y:S02]  /*2110*/  VOTEU.ANY UR4, UPT, PT ;  /* 0x0000000000047886 */ /* 0x000fe400038e0100 */
[----:B------:R-:W-:Y:S02]  /*2120*/  UFLO.U32 UR5, UR4 ;  /* 0x00000004000572bd */ /* 0x000fe400080e0000 */
[----:B--2---:R-:W5:Y:S01]  /*2130*/  POPC R7, UR4 ;  /* 0x0000000400077d09 */ /* 0x004f620008000000 */
[----:B------:R-:W-:Y:S03]  /*2140*/  STG.E desc[UR6][R12.64], R5 ;  /* 0x000000050c007986 */ /* 0x000fe6000c101906 */
[----:B----4-:R-:W-:-:S13]  /*2150*/  ISETP.EQ.U32.AND P0, PT, R0, UR5, PT ;  /* 0x0000000500007c0c */ /* 0x010fda000bf02070 */
[----:B-----5:R-:W-:Y:S01]  /*2160*/  @P0 REDG.E.ADD.STRONG.GPU desc[UR6][R2.64], R7 ;  /* 0x000000070200098e */ /* 0x020fe2000c12e106 */
[----:B------:R-:W-:Y:S05]  /*2170*/  EXIT ;  /* 0x000000000000794d */ /* 0x000fea0003800000 */
.L_x_72:
        /* <DEDUP_REMOVED lines=16> */
.L_x_103:


//--------------------- .text._Z26calculateCentroidDistancesPKfPfii --------------------------
	.section	.text._Z26calculateCentroidDistancesPKfPfii,"ax",@progbits
	.align	128
        .global         _Z26calculateCentroidDistancesPKfPfii
        .type           _Z26calculateCentroidDistancesPKfPfii,@function
        .size           _Z26calculateCentroidDistancesPKfPfii,(.L_x_104 - _Z26calculateCentroidDistancesPKfPfii)
        .other          _Z26calculateCentroidDistancesPKfPfii,@"STO_CUDA_ENTRY STV_DEFAULT"
_Z26calculateCentroidDistancesPKfPfii:
.text._Z26calculateCentroidDistancesPKfPfii:
[----:B------:R-:W-:Y:S01]  /*0000*/  LDC R1, c[0x0][0x37c] ;  /* 0x0000df00ff017b82 */ /* 0x000fe20000000800 */
[----:B------:R-:W0:Y:S07]  /*0010*/  S2R R2, SR_TID.X ;  /* 0x0000000000027919 */ /* 0x000e2e0000002100 */
[----:B------:R-:W0:Y:S01]  /*0020*/  LDC R3, c[0x0][0x360] ;  /* 0x0000d800ff037b82 */ /* 0x000e220000000800 */
[----:B------:R-:W1:Y:S07]  /*0030*/  S2R R4, SR_TID.Y ;  /* 0x0000000000047919 */ /* 0x000e6e0000002200 */
[----:B------:R-:W0:Y:S08]  /*0040*/  S2UR UR4, SR_CTAID.X ;  /* 0x00000000000479c3 */ /* 0x000e300000002500 */
[----:B------:R-:W1:Y:S08]  /*0050*/  S2UR UR5, SR_CTAID.Y ;  /* 0x00000000000579c3 */ /* 0x000e700000002600 */
[----:B------:R-:W1:Y:S08]  /*0060*/  LDC R5, c[0x0][0x364] ;  /* 0x0000d900ff057b82 */ /* 0x000e700000000800 */
[----:B------:R-:W2:Y:S01]  /*0070*/  LDC R0, c[0x0][0x390] ;  /* 0x0000e400ff007b82 */ /* 0x000ea20000000800 */
[----:B0-----:R-:W-:-:S02]  /*0080*/  IMAD R3, R3, UR4, R2 ;  /* 0x0000000403037c24 */ /* 0x001fc4000f8e0202 */
[----:B-1----:R-:W-:-:S05]  /*0090*/  IMAD R5, R5, UR5, R4 ;  /* 0x0000000505057c24 */ /* 0x002fca000f8e0204 */
[----:B------:R-:W-:-:S04]  /*00a0*/  VIMNMX R7, PT, PT, R3, R5, !PT ;  /* 0x0000000503077248 */ /* 0x000fc80007fe0100 */
[----:B--2---:R-:W-:-:S13]  /*00b0*/  ISETP.GE.AND P0, PT, R7, R0, PT ;  /* 0x000000000700720c */ /* 0x004fda0003f06270 */
[----:B------:R-:W-:Y:S05]  /*00c0*/  @P0 EXIT ;  /* 0x000000000000094d */ /* 0x000fea0003800000 */
[----:B------:R-:W-:Y:S01]  /*00d0*/  ISETP.NE.AND P0, PT, R3, R5, PT ;  /* 0x000000050300720c */ /* 0x000fe20003f05270 */
[----:B------:R-:W0:-:S12]  /*00e0*/  LDCU.64 UR4, c[0x0][0x358] ;  /* 0x00006b00ff0477ac */ /* 0x000e180008000a00 */
[----:B------:R-:W-:Y:S05]  /*00f0*/  @!P0 BRA `(.L_x_73) ;  /* 0x0000000800208947 */ /* 0x000fea0003800000 */
[----:B------:R-:W1:Y:S01]  /*0100*/  LDC R2, c[0x0][0x394] ;  /* 0x0000e500ff027b82 */ /* 0x000e620000000800 */
[----:B------:R-:W-:Y:S01]  /*0110*/  HFMA2 R18, -RZ, RZ, 0, 0 ;  /* 0x00000000ff127431 */ /* 0x000fe200000001ff */
[----:B-1----:R-:W-:-:S13]  /*0120*/  ISETP.GE.AND P0, PT, R2, 0x1, PT ;  /* 0x000000010200780c */ /* 0x002fda0003f06270 */
[----:B------:R-:W-:Y:S05]  /*0130*/  @!P0 BRA `(.L_x_74) ;  /* 0x0000000400fc8947 */ /* 0x000fea0003800000 */
[C---:B------:R-:W-:Y:S02]  /*0140*/  ISETP.GE.U32.AND P1, PT, R2.reuse, 0x8, PT ;  /* 0x000000080200780c */ /* 0x040fe40003f26070 */
[----:B------:R-:W-:Y:S02]  /*0150*/  LOP3.LUT R4, R2, 0x7, RZ, 0xc0, !PT ;  /* 0x0000000702047812 */ /* 0x000fe400078ec0ff */
[----:B------:R-:W-:Y:S02]  /*0160*/  MOV R18, RZ ;  /* 0x000000ff00127202 */ /* 0x000fe40000000f00 */
[----:B------:R-:W-:Y:S02]  /*0170*/  ISETP.NE.AND P0, PT, R4, RZ, PT ;  /* 0x000000ff0400720c */ /* 0x000fe40003f05270 */
[----:B------:R-:W-:-:S05]  /*0180*/  MOV R6, RZ ;  /* 0x000000ff00067202 */ /* 0x000fca0000000f00 */
[----:B------:R-:W-:Y:S06]  /*0190*/  @!P1 BRA `(.L_x_75) ;  /* 0x0000000000ec9947 */ /* 0x000fec0003800000 */
[----:B------:R-:W-:Y:S02]  /*01a0*/  LOP3.LUT R6, R2, 0x7ffffff8, RZ, 0xc0, !PT ;  /* 0x7ffffff802067812 */ /* 0x000fe400078ec0ff */
[----:B------:R-:W-:Y:S02]  /*01b0*/  MOV R18, RZ ;  /* 0x000000ff00127202 */ /* 0x000fe40000000f00 */
[----:B------:R-:W-:Y:S02]  /*01c0*/  MOV R7, R3 ;  /* 0x0000000300077202 */ /* 0x000fe40000000f00 */
[----:B------:R-:W-:Y:S02]  /*01d0*/  MOV R9, R5 ;  /* 0x0000000500097202 */ /* 0x000fe40000000f00 */
[----:B------:R-:W-:-:S07]  /*01e0*/  IADD3 R10, PT, PT, -R6, RZ, RZ ;  /* 0x000000ff060a7210 */ /* 0x000fce0007ffe1ff */
.L_x_76:
[----:B------:R-:W1:Y:S02]  /*01f0*/  LDC.64 R22, c[0x0][0x380] ;  /* 0x0000e000ff167b82 */ /* 0x000e640000000a00 */
[----:B-1----:R-:W-:-:S04]  /*0200*/  IMAD.WIDE R26, R7, 0x4, R22 ;  /* 0x00000004071a7825 */ /* 0x002fc800078e0216 */
[----:B------:R-:W-:Y:S01]  /*0210*/  IMAD.WIDE R22, R9, 0x4, R22 ;  /* 0x0000000409167825 */ /* 0x000fe200078e0216 */
[----:B0-----:R-:W2:Y:S04]  /*0220*/  LDG.E R28, desc[UR4][R26.64] ;  /* 0x000000041a1c7981 */ /* 0x001ea8000c1e1900 */
[----:B------:R-:W2:Y:S01]  /*0230*/  LDG.E R19, desc[UR4][R22.64] ;  /* 0x0000000416137981 */ /* 0x000ea2000c1e1900 */
[----:B------:R-:W-:-:S04]  /*0240*/  IMAD.WIDE R20, R0, 0x4, R26 ;  /* 0x0000000400147825 */ /* 0x000fc800078e021a */
[C---:B------:R-:W-:Y:S01]  /*0250*/  IMAD.WIDE R16, R0.reuse, 0x4, R22 ;  /* 0x0000000400107825 */ /* 0x040fe200078e0216 */
[----:B------:R0:W3:Y:S03]  /*0260*/  LDG.E R11, desc[UR4][R20.64] ;  /* 0x00000004140b7981 */ /* 0x0000e6000c1e1900 */
[C---:B------:R-:W-:Y:S01]  /*0270*/  IMAD.WIDE R12, R0.reuse, 0x4, R20 ;  /* 0x00000004000c7825 */ /* 0x040fe200078e0214 */
[----:B------:R-:W3:Y:S03]  /*0280*/  LDG.E R8, desc[UR4][R16.64] ;  /* 0x0000000410087981 */ /* 0x000ee6000c1e1900 */
[----:B------:R-:W-:-:S04]  /*0290*/  IMAD.WIDE R14, R0, 0x4, R16 ;  /* 0x00000004000e7825 */ /* 0x000fc800078e0210 */
[C---:B------:R-:W-:Y:S01]  /*02a0*/  IMAD.WIDE R24, R0.reuse, 0x4, R12 ;  /* 0x0000000400187825 */ /* 0x040fe200078e020c */
[----:B------:R1:W4:Y:S03]  /*02b0*/  LDG.E R27, desc[UR4][R14.64] ;  /* 0x000000040e1b7981 */ /* 0x000326000c1e1900 */
[C---:B0-----:R-:W-:Y:S01]  /*02c0*/  IMAD.WIDE R20, R0.reuse, 0x4, R14 ;  /* 0x0000000400147825 */ /* 0x041fe200078e020e */
[----:B------:R-:W4:Y:S03]  /*02d0*/  LDG.E R12, desc[UR4][R12.64] ;  /* 0x000000040c0c7981 */ /* 0x000f26000c1e1900 */
[----:B------:R-:W-:-:S04]  /*02e0*/  IMAD.WIDE R22, R0, 0x4, R20 ;  /* 0x0000000400167825 */ /* 0x000fc800078e0214 */
[C---:B-1----:R-:W-:Y:S01]  /*02f0*/  IMAD.WIDE R14, R0.reuse, 0x4, R24 ;  /* 0x00000004000e7825 */ /* 0x042fe200078e0218 */
[----:B------:R-:W5:Y:S04]  /*0300*/  LDG.E R26, desc[UR4][R22.64] ;  /* 0x00000004161a7981 */ /* 0x000f68000c1e1900 */
[----:B------:R-:W5:Y:S01]  /*0310*/  LDG.E R25, desc[UR4][R24.64] ;  /* 0x0000000418197981 */ /* 0x000f62000c1e1900 */
[----:B------:R-:W-:-:S03]  /*0320*/  IMAD.WIDE R16, R0, 0x4, R14 ;  /* 0x0000000400107825 */ /* 0x000fc600078e020e */
[----:B------:R-:W5:Y:S04]  /*0330*/  LDG.E R13, desc[UR4][R14.64] ;  /* 0x000000040e0d7981 */ /* 0x000f68000c1e1900 */
[----:B------:R0:W5:Y:S02]  /*0340*/  LDG.E R24, desc[UR4][R20.64] ;  /* 0x0000000414187981 */ /* 0x000164000c1e1900 */
[----:B0-----:R-:W-:-:S05]  /*0350*/  IMAD.WIDE R20, R0, 0x4, R22 ;  /* 0x0000000400147825 */ /* 0x001fca00078e0216 */
[----:B------:R0:W5:Y:S01]  /*0360*/  LDG.E R29, desc[UR4][R20.64] ;  /* 0x00000004141d7981 */ /* 0x000162000c1e1900 */
[----:B------:R-:W-:-:S04]  /*0370*/  IMAD.WIDE R14, R0, 0x4, R20 ;  /* 0x00000004000e7825 */ /* 0x000fc800078e0214 */
[----:B------:R-:W-:-:S06]  /*0380*/  IMAD.WIDE R22, R0, 0x4, R14 ;  /* 0x0000000400167825 */ /* 0x000fcc00078e020e */
[----:B------:R-:W5:Y:S01]  /*0390*/  LDG.E R23, desc[UR4][R22.64] ;  /* 0x0000000416177981 */ /* 0x000f62000c1e1900 */
[----:B--2---:R-:W-:-:S03]  /*03a0*/  FADD R19, R28, -R19 ;  /* 0x800000131c137221 */ /* 0x004fc60000000000 */
[----:B------:R1:W2:Y:S01]  /*03b0*/  LDG.E R28, desc[UR4][R16.64] ;  /* 0x00000004101c7981 */ /* 0x0002a2000c1e1900 */
[----:B0-----:R-:W-:Y:S01]  /*03c0*/  FFMA R21, R19, R19, R18 ;  /* 0x0000001313157223 */ /* 0x001fe20000000012 */
[----:B-1----:R-:W-:-:S05]  /*03d0*/  IMAD.WIDE R16, R0, 0x4, R16 ;  /* 0x0000000400107825 */ /* 0x002fca00078e0210 */
[----:B------:R-:W2:Y:S01]  /*03e0*/  LDG.E R20, desc[UR4][R16.64] ;  /* 0x0000000410147981 */ /* 0x000ea2000c1e1900 */
[----:B------:R-:W-:-:S06]  /*03f0*/  IMAD.WIDE R18, R0, 0x4, R16 ;  /* 0x0000000400127825 */ /* 0x000fcc00078e0210 */
[----:B------:R-:W2:Y:S04]  /*0400*/  LDG.E R18, desc[UR4][R18.64] ;  /* 0x0000000412127981 */ /* 0x000ea8000c1e1900 */
[----:B------:R-:W2:Y:S01]  /*0410*/  LDG.E R17, desc[UR4][R14.64] ;  /* 0x000000040e117981 */ /* 0x000ea2000c1e1900 */
[----:B---3--:R-:W-:Y:S01]  /*0420*/  FADD R8, R11, -R8 ;  /* 0x800000080b087221 */ /* 0x008fe20000000000 */
[----:B----4-:R-:W-:-:S03]  /*0430*/  FADD R27, R12, -R27 ;  /* 0x8000001b0c1b7221 */ /* 0x010fc60000000000 */
[----:B------:R-:W-:Y:S01]  /*0440*/  FFMA R8, R8, R8, R21 ;  /* 0x0000000808087223 */ /* 0x000fe20000000015 */
[----:B------:R-:W-:-:S03]  /*0450*/  IADD3 R10, PT, PT, R10, 0x8, RZ ;  /* 0x000000080a0a7810 */ /* 0x000fc60007ffe0ff */
[----:B------:R-:W-:Y:S01]  /*0460*/  FFMA R8, R27, R27, R8 ;  /* 0x0000001b1b087223 */ /* 0x000fe20000000008 */
[----:B------:R-:W-:Y:S01]  /*0470*/  ISETP.NE.AND P1, PT, R10, RZ, PT ;  /* 0x000000ff0a00720c */ /* 0x000fe20003f25270 */
[----:B-----5:R-:W-:Y:S01]  /*0480*/  FADD R13, R13, -R26 ;  /* 0x8000001a0d0d7221 */ /* 0x020fe20000000000 */
[----:B------:R-:W-:-:S04]  /*0490*/  FADD R25, R25, -R24 ;  /* 0x8000001819197221 */ /* 0x000fc80000000000 */
[----:B------:R-:W-:-:S04]  /*04a0*/  FFMA R8, R25, R25, R8 ;  /* 0x0000001919087223 */ /* 0x000fc80000000008 */
[----:B------:R-:W-:Y:S01]  /*04b0*/  FFMA R8, R13, R13, R8 ;  /* 0x0000000d0d087223 */ /* 0x000fe20000000008 */
[C---:B------:R-:W-:Y:S02]  /*04c0*/  LEA R9, R0.reuse, R9, 0x3 ;  /* 0x0000000900097211 */ /* 0x040fe400078e18ff */
[----:B------:R-:W-:Y:S01]  /*04d0*/  LEA R7, R0, R7, 0x3 ;  /* 0x0000000700077211 */ /* 0x000fe200078e18ff */
[----:B--2---:R-:W-:-:S04]  /*04e0*/  FADD R29, R28, -R29 ;  /* 0x8000001d1c1d7221 */ /* 0x004fc80000000000 */
[----:B------:R-:W-:Y:S01]  /*04f0*/  FFMA R8, R29, R29, R8 ;  /* 0x0000001d1d087223 */ /* 0x000fe20000000008 */
[----:B------:R-:W-:Y:S01]  /*0500*/  FADD R23, R18, -R23 ;  /* 0x8000001712177221 */ /* 0x000fe20000000000 */
[----:B------:R-:W-:-:S04]  /*0510*/  FADD R17, R20, -R17 ;  /* 0x8000001114117221 */ /* 0x000fc80000000000 */
[----:B------:R-:W-:-:S04]  /*0520*/  FFMA R8, R17, R17, R8 ;  /* 0x0000001111087223 */ /* 0x000fc80000000008 */
[----:B------:R-:W-:Y:S01]  /*0530*/  FFMA R18, R23, R23, R8 ;  /* 0x0000001717127223 */ /* 0x000fe20000000008 */
[----:B------:R-:W-:Y:S06]  /*0540*/  @P1 BRA `(.L_x_76) ;  /* 0xfffffffc00281947 */ /* 0x000fec000383ffff */
.L_x_75:
[----:B------:R-:W-:Y:S05]  /*0550*/  @!P0 BRA `(.L_x_74) ;  /* 0x0000000000f48947 */ /* 0x000fea0003800000 */
[----:B------:R-:W-:Y:S02]  /*0560*/  ISETP.GE.U32.AND P0, PT, R4, 0x4, PT ;  /* 0x000000040400780c */ /* 0x000fe40003f06070 */
[----:B------:R-:W-:-:S04]  /*0570*/  LOP3.LUT R19, R2, 0x3, RZ, 0xc0, !PT ;  /* 0x0000000302137812 */ /* 0x000fc800078ec0ff */
[----:B------:R-:W-:-:S07]  /*0580*/  ISETP.NE.AND P1, PT, R19, RZ, PT ;  /* 0x000000ff1300720c */ /* 0x000fce0003f25270 */
[----:B------:R-:W-:Y:S06]  /*0590*/  @!P0 BRA `(.L_x_77) ;  /* 0x0000000000708947 */ /* 0x000fec0003800000 */
[----:B------:R-:W1:Y:S01]  /*05a0*/  LDC.64 R22, c[0x0][0x380] ;  /* 0x0000e000ff167b82 */ /* 0x000e620000000a00 */
[CC--:B------:R-:W-:Y:S02]  /*05b0*/  IMAD R21, R6.reuse, R0.reuse, R3 ;  /* 0x0000000006157224 */ /* 0x0c0fe400078e0203 */
[----:B------:R-:W-:Y:S02]  /*05c0*/  IMAD R7, R6, R0, R5 ;  /* 0x0000000006077224 */ /* 0x000fe400078e0205 */
[----:B-1----:R-:W-:-:S04]  /*05d0*/  IMAD.WIDE R20, R21, 0x4, R22 ;  /* 0x0000000415147825 */ /* 0x002fc800078e0216 */
[----:B------:R-:W-:-:S04]  /*05e0*/  IMAD.WIDE R22, R7, 0x4, R22 ;  /* 0x0000000407167825 */ /* 0x000fc800078e0216 */
[C---:B------:R-:W-:Y:S02]  /*05f0*/  IMAD.WIDE R24, R0.reuse, 0x4, R20 ;  /* 0x0000000400187825 */ /* 0x040fe400078e0214 */
[----:B0-----:R-:W2:Y:S02]  /*0600*/  LDG.E R20, desc[UR4][R20.64] ;  /* 0x0000000414147981 */ /* 0x001ea4000c1e1900 */
[C---:B------:R-:W-:Y:S02]  /*0610*/  IMAD.WIDE R8, R0.reuse, 0x4, R22 ;  /* 0x0000000400087825 */ /* 0x040fe400078e0216 */
[----:B------:R-:W2:Y:S02]  /*0620*/  LDG.E R23, desc[UR4][R22.64] ;  /* 0x0000000416177981 */ /* 0x000ea4000c1e1900 */
[C---:B------:R-:W-:Y:S02]  /*0630*/  IMAD.WIDE R12, R0.reuse, 0x4, R24 ;  /* 0x00000004000c7825 */ /* 0x040fe400078e0218 */
[----:B------:R-:W3:Y:S02]  /*0640*/  LDG.E R24, desc[UR4][R24.64] ;  /* 0x0000000418187981 */ /* 0x000ee4000c1e1900 */
[----:B------:R-:W-:-:S02]  /*0650*/  IMAD.WIDE R10, R0, 0x4, R8 ;  /* 0x00000004000a7825 */ /* 0x000fc400078e0208 */
[----:B------:R-:W3:Y:S02]  /*0660*/  LDG.E R9, desc[UR4][R8.64] ;  /* 0x0000000408097981 */ /* 0x000ee4000c1e1900 */
[C---:B------:R-:W-:Y:S02]  /*0670*/  IMAD.WIDE R14, R0.reuse, 0x4, R12 ;  /* 0x00000004000e7825 */ /* 0x040fe400078e020c */
[----:B------:R-:W4:Y:S02]  /*0680*/  LDG.E R4, desc[UR4][R12.64] ;  /* 0x000000040c047981 */ /* 0x000f24000c1e1900 */
[----:B------:R-:W-:Y:S02]  /*0690*/  IMAD.WIDE R16, R0, 0x4, R10 ;  /* 0x0000000400107825 */ /* 0x000fe400078e020a */
[----:B------:R-:W4:Y:S04]  /*06a0*/  LDG.E R27, desc[UR4][R10.64] ;  /* 0x000000040a1b7981 */ /* 0x000f28000c1e1900 */
[----:B------:R-:W5:Y:S04]  /*06b0*/  LDG.E R14, desc[UR4][R14.64] ;  /* 0x000000040e0e7981 */ /* 0x000f68000c1e1900 */
[----:B------:R-:W5:Y:S01]  /*06c0*/  LDG.E R17, desc[UR4][R16.64] ;  /* 0x0000000410117981 */ /* 0x000f62000c1e1900 */
        /* <DEDUP_REMOVED lines=9> */
.L_x_77:
[----:B------:R-:W-:Y:S05]  /*0760*/  @!P1 BRA `(.L_x_74) ;  /* 0x0000000000709947 */ /* 0x000fea0003800000 */
[----:B------:R-:W-:Y:S02]  /*0770*/  ISETP.NE.AND P0, PT, R19, 0x1, PT ;  /* 0x000000011300780c */ /* 0x000fe40003f05270 */
[----:B------:R-:W-:-:S04]  /*0780*/  LOP3.LUT R2, R2, 0x1, RZ, 0xc0, !PT ;  /* 0x0000000102027812 */ /* 0x000fc800078ec0ff */
[----:B------:R-:W-:-:S07]  /*0790*/  ISETP.NE.U32.AND P1, PT, R2, 0x1, PT ;  /* 0x000000010200780c */ /* 0x000fce0003f25070 */
[----:B------:R-:W1:Y:S01]  /*07a0*/  @P0 LDC.64 R10, c[0x0][0x380] ;  /* 0x0000e000ff0a0b82 */ /* 0x000e620000000a00 */
[CC--:B------:R-:W-:Y:S02]  /*07b0*/  @P0 IMAD R13, R6.reuse, R0.reuse, R3 ;  /* 0x00000000060d0224 */ /* 0x0c0fe400078e0203 */
[C---:B------:R-:W-:Y:S01]  /*07c0*/  @P0 IMAD R7, R6.reuse, R0, R5 ;  /* 0x0000000006070224 */ /* 0x040fe200078e0205 */
[----:B------:R-:W-:-:S04]  /*07d0*/  @P0 IADD3 R6, PT, PT, R6, 0x2, RZ ;  /* 0x0000000206060810 */ /* 0x000fc80007ffe0ff */
[----:B------:R-:W2:Y:S01]  /*07e0*/  @!P1 LDC.64 R8, c[0x0][0x380] ;  /* 0x0000e000ff089b82 */ /* 0x000ea20000000a00 */
[----:B------:R-:W-:Y:S02]  /*07f0*/  @!P1 IMAD R19, R6, R0, R5 ;  /* 0x0000000006139224 */ /* 0x000fe400078e0205 */
[----:B-1----:R-:W-:-:S04]  /*0800*/  @P0 IMAD.WIDE R12, R13, 0x4, R10 ;  /* 0x000000040d0c0825 */ /* 0x002fc800078e020a */
[----:B------:R-:W-:Y:S01]  /*0810*/  @P0 IMAD.WIDE R10, R7, 0x4, R10 ;  /* 0x00000004070a0825 */ /* 0x000fe200078e020a */
[----:B0-----:R-:W3:Y:S03]  /*0820*/  @P0 LDG.E R2, desc[UR4][R12.64] ;  /* 0x000000040c020981 */ /* 0x001ee6000c1e1900 */
[----:B------:R-:W-:Y:S02]  /*0830*/  @!P1 IMAD R7, R6, R0, R3 ;  /* 0x0000000006079224 */ /* 0x000fe400078e0203 */
[----:B------:R-:W-:-:S04]  /*0840*/  @P0 IMAD.WIDE R14, R0, 0x4, R12 ;  /* 0x00000004000e0825 */ /* 0x000fc800078e020c */
[----:B------:R-:W-:Y:S02]  /*0850*/  @P0 IMAD.WIDE R16, R0, 0x4, R10 ;  /* 0x0000000400100825 */ /* 0x000fe400078e020a */
[----:B------:R-:W3:Y:S02]  /*0860*/  @P0 LDG.E R11, desc[UR4][R10.64] ;  /* 0x000000040a0b0981 */ /* 0x000ee4000c1e1900 */
[--C-:B--2---:R-:W-:Y:S02]  /*0870*/  @!P1 IMAD.WIDE R6, R7, 0x4, R8.reuse ;  /* 0x0000000407069825 */ /* 0x104fe400078e0208 */
[----:B------:R-:W2:Y:S02]  /*0880*/  @P0 LDG.E R14, desc[UR4][R14.64] ;  /* 0x000000040e0e0981 */ /* 0x000ea4000c1e1900 */
[----:B------:R-:W-:Y:S02]  /*0890*/  @!P1 IMAD.WIDE R8, R19, 0x4, R8 ;  /* 0x0000000413089825 */ /* 0x000fe400078e0208 */
[----:B------:R-:W2:Y:S04]  /*08a0*/  @P0 LDG.E R17, desc[UR4][R16.64] ;  /* 0x0000000410110981 */ /* 0x000ea8000c1e1900 */
[----:B------:R-:W4:Y:S04]  /*08b0*/  @!P1 LDG.E R6, desc[UR4][R6.64] ;  /* 0x0000000406069981 */ /* 0x000f28000c1e1900 */
[----:B------:R-:W4:Y:S01]  /*08c0*/  @!P1 LDG.E R9, desc[UR4][R8.64] ;  /* 0x0000000408099981 */ /* 0x000f22000c1e1900 */
[----:B---3--:R-:W-:-:S04]  /*08d0*/  @P0 FADD R13, R2, -R11 ;  /* 0x8000000b020d0221 */ /* 0x008fc80000000000 */
[----:B------:R-:W-:Y:S01]  /*08e0*/  @P0 FFMA R13, R13, R13, R18 ;  /* 0x0000000d0d0d0223 */ /* 0x000fe20000000012 */
[----:B--2---:R-:W-:-:S04]  /*08f0*/  @P0 FADD R2, R14, -R17 ;  /* 0x800000110e020221 */ /* 0x004fc80000000000 */
[----:B------:R-:W-:Y:S01]  /*0900*/  @P0 FFMA R18, R2, R2, R13 ;  /* 0x0000000202120223 */ /* 0x000fe2000000000d */
[----:B----4-:R-:W-:-:S04]  /*0910*/  @!P1 FADD R11, R6, -R9 ;  /* 0x80000009060b9221 */ /* 0x010fc80000000000 */
[----:B------:R-:W-:-:S07]  /*0920*/  @!P1 FFMA R18, R11, R11, R18 ;  /* 0x0000000b0b129223 */ /* 0x000fce0000000012 */
.L_x_74:
[----:B------:R-:W1:Y:S01]  /*0930*/  LDC.64 R6, c[0x0][0x388] ;  /* 0x0000e200ff067b82 */ /* 0x000e620000000a00 */
[----:B------:R-:W-:-:S04]  /*0940*/  IMAD R3, R3, R0, R5 ;  /* 0x0000000003037224 */ /* 0x000fc800078e0205 */
[----:B-1----:R-:W-:-:S05]  /*0950*/  IMAD.WIDE R2, R3, 0x4, R6 ;  /* 0x0000000403027825 */ /* 0x002fca00078e0206 */
[----:B0-----:R-:W-:Y:S01]  /*0960*/  STG.E desc[UR4][R2.64], R18 ;  /* 0x0000001202007986 */ /* 0x001fe2000c101904 */
[----:B------:R-:W-:Y:S05]  /*0970*/  EXIT ;  /* 0x000000000000794d */ /* 0x000fea0003800000 */
.L_x_73:
[----:B------:R-:W1:Y:S01]  /*0980*/  LDC.64 R4, c[0x0][0x388] ;  /* 0x0000e200ff047b82 */ /* 0x000e620000000a00 */
[----:B------:R-:W-:-:S04]  /*0990*/  IMAD R3, R3, R0, R3 ;  /* 0x0000000003037224 */ /* 0x000fc800078e0203 */
[----:B-1----:R-:W-:-:S05]  /*09a0*/  IMAD.WIDE.U32 R2, R3, 0x4, R4 ;  /* 0x0000000403027825 */ /* 0x002fca00078e0004 */
[----:B0-----:R-:W-:Y:S01]  /*09b0*/  STG.E desc[UR4][R2.64], RZ ;  /* 0x000000ff02007986 */ /* 0x001fe2000c101904 */
[----:B------:R-:W-:Y:S05]  /*09c0*/  EXIT ;  /* 0x000000000000794d */ /* 0x000fea0003800000 */
.L_x_78:
        /* <DEDUP_REMOVED lines=11> */
.L_x_104:


//--------------------- .text._Z22assignPointsToClustersPKfS0_PiS1_iii --------------------------
	.section	.text._Z22assignPointsToClustersPKfS0_PiS1_iii,"ax",@progbits
	.align	128
        .global         _Z22assignPointsToClustersPKfS0_PiS1_iii
        .type           _Z22assignPointsToClustersPKfS0_PiS1_iii,@function
        .size           _Z22assignPointsToClustersPKfS0_PiS1_iii,(.L_x_105 - _Z22assignPointsToClustersPKfS0_PiS1_iii)
        .other          _Z22assignPointsToClustersPKfS0_PiS1_iii,@"STO_CUDA_ENTRY STV_DEFAULT"
_Z22assignPointsToClustersPKfS0_PiS1_iii:
.text._Z22assignPointsToClustersPKfS0_PiS1_iii:
[----:B------:R-:W-:Y:S01]  /*0000*/  LDC R1, c[0x0][0x37c] ;  /* 0x0000df00ff017b82 */ /* 0x000fe20000000800 */
[----:B------:R-:W0:Y:S07]  /*0010*/  S2R R9, SR_TID.X ;  /* 0x0000000000097919 */ /* 0x000e2e0000002100 */
[----:B------:R-:W0:Y:S01]  /*0020*/  S2UR UR4, SR_CTAID.X ;  /* 0x00000000000479c3 */ /* 0x000e220000002500 */
[----:B------:R-:W1:Y:S07]  /*0030*/  LDCU UR5, c[0x0][0x3a0] ;  /* 0x00007400ff0577ac */ /* 0x000e6e0008000800 */
[----:B------:R-:W0:Y:S02]  /*0040*/  LDC R8, c[0x0][0x360] ;  /* 0x0000d800ff087b82 */ /* 0x000e240000000800 */
[----:B0-----:R-:W-:-:S05]  /*0050*/  IMAD R3, R8, UR4, R9 ;  /* 0x0000000408037c24 */ /* 0x001fca000f8e0209 */
[----:B-1----:R-:W-:-:S13]  /*0060*/  ISETP.GE.AND P0, PT, R3, UR5, PT ;  /* 0x0000000503007c0c */ /* 0x002fda000bf06270 */
[----:B------:R-:W-:Y:S05]  /*0070*/  @P0 EXIT ;  /* 0x000000000000094d */ /* 0x000fea0003800000 */
[----:B------:R-:W0:Y:S01]  /*0080*/  LDC R10, c[0x0][0x3a8] ;  /* 0x0000ea00ff0a7b82 */ /* 0x000e220000000800 */
[----:B------:R-:W0:Y:S01]  /*0090*/  LDCU UR8, c[0x0][0x3a4] ;  /* 0x00007480ff0877ac */ /* 0x000e220008000800 */
[----:B------:R-:W-:Y:S01]  /*00a0*/  BSSY.RECONVERGENT B0, `(.L_x_79) ;  /* 0x000001d000007945 */ /* 0x000fe20003800200 */
[----:B------:R-:W1:Y:S01]  /*00b0*/  LDCU.64 UR6, c[0x0][0x358] ;  /* 0x00006b00ff0677ac */ /* 0x000e620008000a00 */
[----:B0-----:R-:W-:-:S05]  /*00c0*/  IMAD R0, R10, UR8, RZ ;  /* 0x000000080a007c24 */ /* 0x001fca000f8e02ff */
[----:B------:R-:W-:-:S13]  /*00d0*/  ISETP.GE.AND P0, PT, R9, R0, PT ;  /* 0x000000000900720c */ /* 0x000fda0003f06270 */
[----:B-1----:R-:W-:Y:S05]  /*00e0*/  @P0 BRA `(.L_x_80) ;  /* 0x0000000000600947 */ /* 0x002fea0003800000 */
[----:B------:R-:W-:-:S13]  /*00f0*/  ISETP.GE.U32.AND P0, PT, R0, 0x401, PT ;  /* 0x000004010000780c */ /* 0x000fda0003f06070 */
[----:B------:R-:W-:Y:S05]  /*0100*/  @!P0 BRA `(.L_x_81) ;  /* 0x0000000000308947 */ /* 0x000fea0003800000 */
[----:B------:R-:W0:Y:S01]  /*0110*/  S2R R5, SR_CgaCtaId ;  /* 0x0000000000057919 */ /* 0x000e220000008800 */
[----:B------:R-:W1:Y:S01]  /*0120*/  LDC.64 R6, c[0x0][0x388] ;  /* 0x0000e200ff067b82 */ /* 0x000e620000000a00 */
[----:B------:R-:W-:-:S04]  /*0130*/  MOV R2, 0x400 ;  /* 0x0000040000027802 */ /* 0x000fc80000000f00 */
[----:B0-----:R-:W-:-:S07]  /*0140*/  LEA R2, R5, R2, 0x18 ;  /* 0x0000000205027211 */ /* 0x001fce00078ec0ff */
.L_x_82:
[----:B01----:R-:W-:-:S06]  /*0150*/  IMAD.WIDE R4, R9, 0x4, R6 ;  /* 0x0000000409047825 */ /* 0x003fcc00078e0206 */
[----:B------:R-:W2:Y:S01]  /*0160*/  LDG.E R4, desc[UR6][R4.64] ;  /* 0x0000000604047981 */ /* 0x000ea2000c1e1900 */
[----:B------:R-:W-:Y:S02]  /*0170*/  IMAD R11, R9, 0x4, R2 ;  /* 0x00000004090b7824 */ /* 0x000fe400078e0202 */
[----:B------:R-:W-:-:S05]  /*0180*/  IMAD.IADD R9, R8, 0x1, R9 ;  /* 0x0000000108097824 */ /* 0x000fca00078e0209 */
[----:B------:R-:W-:Y:S01]  /*0190*/  ISETP.GE.AND P0, PT, R9, R0, PT ;  /* 0x000000000900720c */ /* 0x000fe20003f06270 */
[----:B--2---:R0:W-:-:S12]  /*01a0*/  STS [R11], R4 ;  /* 0x000000040b007388 */ /* 0x0041d80000000800 */
[----:B------:R-:W-:Y:S05]  /*01b0*/  @!P0 BRA `(.L_x_82) ;  /* 0xfffffffc00e48947 */ /* 0x000fea000383ffff */
[----:B------:R-:W-:Y:S05]  /*01c0*/  BRA `(.L_x_80) ;  /* 0x0000000000287947 */ /* 0x000fea0003800000 */
.L_x_81:
[----:B------:R-:W0:Y:S01]  /*01d0*/  S2R R5, SR_CgaCtaId ;  /* 0x0000000000057919 */ /* 0x000e220000008800 */
[----:B------:R-:W-:-:S04]  /*01e0*/  MOV R2, 0x400 ;  /* 0x0000040000027802 */ /* 0x000fc80000000f00 */
[----:B0-----:R-:W-:-:S07]  /*01f0*/  LEA R4, R5, R2, 0x18 ;  /* 0x0000000205047211 */ /* 0x001fce00078ec0ff */
.L_x_83:
[C---:B-1----:R-:W-:Y:S01]  /*0200*/  SHF.L.U32 R2, R9.reuse, 0x2, RZ ;  /* 0x0000000209027819 */ /* 0x042fe200000006ff */
[----:B------:R-:W-:Y:S02]  /*0210*/  IMAD R5, R9, 0x4, R4 ;  /* 0x0000000409057824 */ /* 0x000fe400078e0204 */
[----:B------:R-:W-:-:S03]  /*0220*/  IMAD.IADD R9, R8, 0x1, R9 ;  /* 0x0000000108097824 */ /* 0x000fc600078e0209 */
[----:B------:R-:W0:Y:S02]  /*0230*/  LDC R2, c[0x3][R2] ;  /* 0x00c0000002027b82 */ /* 0x000e240000000800 */
[----:B------:R-:W-:Y:S01]  /*0240*/  ISETP.GE.AND P0, PT, R9, R0, PT ;  /* 0x000000000900720c */ /* 0x000fe20003f06270 */
[----:B0-----:R1:W-:-:S12]  /*0250*/  STS [R5], R2 ;  /* 0x0000000205007388 */ /* 0x0013d80000000800 */
[----:B------:R-:W-:Y:S05]  /*0260*/  @!P0 BRA `(.L_x_83) ;  /* 0xfffffffc00e48947 */ /* 0x000fea000383ffff */
.L_x_80:
[----:B------:R-:W-:Y:S05]  /*0270*/  BSYNC.RECONVERGENT B0 ;  /* 0x0000000000007941 */ /* 0x000fea0003800200 */
.L_x_79:
[----:B------:R-:W-:Y:S01]  /*0280*/  BAR.SYNC.DEFER_BLOCKING 0x0 ;  /* 0x0000000000007b1d */ /* 0x000fe20000010000 */
[----:B------:R-:W-:Y:S01]  /*0290*/  UISETP.GE.AND UP0, UPT, UR8, 0x1, UPT ;  /* 0x000000010800788c */ /* 0x000fe2000bf06270 */
[----:B------:R-:W-:-:S08]  /*02a0*/  MOV R0, 0xffffffff ;  /* 0xffffffff00007802 */ /* 0x000fd00000000f00 */
[----:B------:R-:W-:Y:S05]  /*02b0*/  BRA.U !UP0, `(.L_x_84) ;  /* 0x0000000d08787547 */ /* 0x000fea000b800000 */
[----:B------:R-:W-:-:S13]  /*02c0*/  ISETP.GE.AND P0, PT, R10, 0x1, PT ;  /* 0x000000010a00780c */ /* 0x000fda0003f06270 */
[----:B------:R-:W-:Y:S05]  /*02d0*/  @!P0 BRA `(.L_x_85) ;  /* 0x0000000800748947 */ /* 0x000fea0003800000 */
[C---:B-1----:R-:W-:Y:S01]  /*02e0*/  LOP3.LUT R5, R10.reuse, 0x7ffffff8, RZ, 0xc0, !PT ;  /* 0x7ffffff80a057812 */ /* 0x042fe200078ec0ff */
[----:B------:R-:W-:Y:S01]  /*02f0*/  HFMA2 R8, -RZ, RZ, 0, 0 ;  /* 0x00000000ff087431 */ /* 0x000fe200000001ff */
[C---:B------:R-:W-:Y:S01]  /*0300*/  LOP3.LUT R2, R10.reuse, 0x7, RZ, 0xc0, !PT ;  /* 0x000000070a027812 */ /* 0x040fe200078ec0ff */
[----:B------:R-:W-:Y:S01]  /*0310*/  IMAD.MOV.U32 R6, RZ, RZ, 0x7f7fffff ;  /* 0x7f7fffffff067424 */ /* 0x000fe200078e00ff */
[----:B0-----:R-:W-:Y:S01]  /*0320*/  LOP3.LUT R4, R10, 0x3, RZ, 0xc0, !PT ;  /* 0x000000030a047812 */ /* 0x001fe200078ec0ff */
[----:B------:R-:W-:Y:S02]  /*0330*/  IMAD.MOV.U32 R0, RZ, RZ, -0x1 ;  /* 0xffffffffff007424 */ /* 0x000fe400078e00ff */
[----:B------:R-:W-:-:S07]  /*0340*/  IMAD.MOV R7, RZ, RZ, -R5 ;  /* 0x000000ffff077224 */ /* 0x000fce00078e0a05 */
.L_x_90:
[----:B------:R-:W0:Y:S01]  /*0350*/  LDC R9, c[0x0][0x3a8] ;  /* 0x0000ea00ff097b82 */ /* 0x000e220000000800 */
[----:B------:R-:W-:Y:S01]  /*0360*/  IMAD.MOV.U32 R27, RZ, RZ, RZ ;  /* 0x000000ffff1b7224 */ /* 0x000fe200078e00ff */
[----:B------:R-:W-:Y:S02]  /*0370*/  MOV R20, RZ ;  /* 0x000000ff00147202 */ /* 0x000fe40000000f00 */
[----:B0-----:R-:W-:-:S13]  /*0380*/  ISETP.GE.U32.AND P0, PT, R9, 0x8, PT ;  /* 0x000000080900780c */ /* 0x001fda0003f06070 */
[----:B------:R-:W-:Y:S05]  /*0390*/  @!P0 BRA `(.L_x_86) ;  /* 0x0000000000f88947 */ /* 0x000fea0003800000 */
[----:B------:R-:W0:Y:S01]  /*03a0*/  S2R R11, SR_CgaCtaId ;  /* 0x00000000000b7919 */ /* 0x000e220000008800 */
[----:B------:R-:W1:Y:S01]  /*03b0*/  LDC.64 R12, c[0x0][0x380] ;  /* 0x0000e000ff0c7b82 */ /* 0x000e620000000a00 */
[----:B------:R-:W-:Y:S01]  /*03c0*/  MOV R10, 0x400 ;  /* 0x00000400000a7802 */ /* 0x000fe20000000f00 */
[----:B------:R-:W-:Y:S01]  /*03d0*/  IMAD.MOV.U32 R27, RZ, RZ, RZ ;  /* 0x000000ffff1b7224 */ /* 0x000fe200078e00ff */
[----:B------:R-:W-:Y:S01]  /*03e0*/  MOV R24, R7 ;  /* 0x0000000700187202 */ /* 0x000fe20000000f00 */
[----:B------:R-:W-:-:S04]  /*03f0*/  IMAD.MOV.U32 R23, RZ, RZ, R3 ;  /* 0x000000ffff177224 */ /* 0x000fc800078e0003 */
[----:B------:R-:W2:Y:S01]  /*0400*/  LDC.64 R14, c[0x0][0x3a0] ;  /* 0x0000e800ff0e7b82 */ /* 0x000ea20000000a00 */
[----:B0-----:R-:W-:-:S05]  /*0410*/  LEA R11, R11, R10, 0x18 ;  /* 0x0000000a0b0b7211 */ /* 0x001fca00078ec0ff */
[----:B------:R-:W-:-:S07]  /*0420*/  IMAD R10, R8, 0x4, R11 ;  /* 0x00000004080a7824 */ /* 0x000fce00078e020b */
.L_x_87:
[----:B-1----:R-:W-:-:S05]  /*0430*/  IMAD.WIDE R28, R23, 0x4, R12 ;  /* 0x00000004171c7825 */ /* 0x002fca00078e020c */
[----:B------:R0:W3:Y:S01]  /*0440*/  LDG.E R26, desc[UR6][R28.64] ;  /* 0x000000061c1a7981 */ /* 0x0000e2000c1e1900 */
[----:B--2---:R-:W-:-:S05]  /*0450*/  IMAD.WIDE R16, R14, 0x4, R28 ;  /* 0x000000040e107825 */ /* 0x004fca00078e021c */
[----:B------:R-:W2:Y:S01]  /*0460*/  LDG.E R20, desc[UR6][R16.64] ;  /* 0x0000000610147981 */ /* 0x000ea2000c1e1900 */
[----:B------:R-:W-:-:S03]  /*0470*/  IMAD.WIDE R18, R14, 0x4, R16 ;  /* 0x000000040e127825 */ /* 0x000fc600078e0210 */
[----:B0-----:R-:W3:Y:S04]  /*0480*/  LDS R29, [R10] ;  /* 0x000000000a1d7984 */ /* 0x001ee80000000800 */
[----:B------:R0:W4:Y:S01]  /*0490*/  LDG.E R25, desc[UR6][R18.64] ;  /* 0x0000000612197981 */ /* 0x000122000c1e1900 */
[----:B------:R-:W-:-:S05]  /*04a0*/  LEA R22, R15, R10, 0x2 ;  /* 0x0000000a0f167211 */ /* 0x000fca00078e10ff */
[----:B------:R1:W2:Y:S01]  /*04b0*/  LDS R21, [R22] ;  /* 0x0000000016157984 */ /* 0x0002a20000000800 */
[----:B0-----:R-:W-:-:S05]  /*04c0*/  IMAD.WIDE R18, R14, 0x4, R18 ;  /* 0x000000040e127825 */ /* 0x001fca00078e0212 */
[----:B------:R-:W5:Y:S01]  /*04d0*/  LDG.E R11, desc[UR6][R18.64] ;  /* 0x00000006120b7981 */ /* 0x000f62000c1e1900 */
[----:B------:R-:W-:-:S04]  /*04e0*/  IMAD.WIDE R16, R14, 0x4, R18 ;  /* 0x000000040e107825 */ /* 0x000fc800078e0212 */
[----:B-1----:R-:W-:Y:S02]  /*04f0*/  IMAD R22, R15, 0x4, R22 ;  /* 0x000000040f167824 */ /* 0x002fe400078e0216 */
[----:B---3--:R-:W-:Y:S02]  /*0500*/  FADD R28, R26, -R29 ;  /* 0x8000001d1a1c7221 */ /* 0x008fe40000000000 */
[----:B------:R0:W3:Y:S02]  /*0510*/  LDG.E R26, desc[UR6][R16.64] ;  /* 0x00000006101a7981 */ /* 0x0000e4000c1e1900 */
[----:B------:R-:W-:Y:S01]  /*0520*/  FFMA R27, R28, R28, R27 ;  /* 0x0000001c1c1b7223 */ /* 0x000fe2000000001b */
[----:B0-----:R-:W-:-:S05]  /*0530*/  IMAD.WIDE R16, R14, 0x4, R16 ;  /* 0x000000040e107825 */ /* 0x001fca00078e0210 */
[----:B------:R2:W3:Y:S01]  /*0540*/  LDG.E R28, desc[UR6][R16.64] ;  /* 0x00000006101c7981 */ /* 0x0004e2000c1e1900 */
[----:B------:R-:W-:-:S05]  /*0550*/  IMAD.WIDE R18, R14, 0x4, R16 ;  /* 0x000000040e127825 */ /* 0x000fca00078e0210 */
[----:B------:R0:W3:Y:S01]  /*0560*/  LDG.E R29, desc[UR6][R18.64] ;  /* 0x00000006121d7981 */ /* 0x0000e2000c1e1900 */
[----:B--2---:R-:W-:Y:S01]  /*0570*/  FADD R16, R20, -R21 ;  /* 0x8000001514107221 */ /* 0x004fe20000000000 */
[----:B------:R-:W-:-:S06]  /*0580*/  IMAD.WIDE R20, R14, 0x4, R18 ;  /* 0x000000040e147825 */ /* 0x000fcc00078e0212 */
[----:B------:R1:W2:Y:S01]  /*0590*/  LDG.E R20, desc[UR6][R20.64] ;  /* 0x0000000614147981 */ /* 0x0002a2000c1e1900 */
[----:B------:R-:W-:-:S03]  /*05a0*/  FFMA R27, R16, R16, R27 ;  /* 0x00000010101b7223 */ /* 0x000fc6000000001b */
[----:B------:R4:W5:Y:S02]  /*05b0*/  LDS R16, [R22] ;  /* 0x0000000016107984 */ /* 0x0009640000000800 */
[----:B----4-:R-:W-:Y:S01]  /*05c0*/  LEA R22, R15, R22, 0x2 ;  /* 0x000000160f167211 */ /* 0x010fe200078e10ff */
[----:B-----5:R-:W-:-:S04]  /*05d0*/  FADD R25, R25, -R16 ;  /* 0x8000001019197221 */ /* 0x020fc80000000000 */
[----:B------:R-:W4:Y:S01]  /*05e0*/  LDS R16, [R22] ;  /* 0x0000000016107984 */ /* 0x000f220000000800 */
[----:B------:R-:W-:-:S05]  /*05f0*/  IMAD R17, R15, 0x4, R22 ;  /* 0x000000040f117824 */ /* 0x000fca00078e0216 */
[----:B0-----:R-:W-:Y:S02]  /*0600*/  LEA R18, R15, R17, 0x2 ;  /* 0x000000110f127211 */ /* 0x001fe400078e10ff */
[----:B------:R-:W3:Y:S01]  /*0610*/  LDS R17, [R17] ;  /* 0x0000000011117984 */ /* 0x000ee20000000800 */
[----:B------:R-:W-:Y:S02]  /*0620*/  FFMA R27, R25, R25, R27 ;  /* 0x00000019191b7223 */ /* 0x000fe4000000001b */
[----:B-1----:R-:W-:-:S05]  /*0630*/  IMAD R21, R15, 0x4, R18 ;  /* 0x000000040f157824 */ /* 0x002fca00078e0212 */
[----:B------:R-:W-:-:S06]  /*0640*/  LEA R19, R15, R21, 0x2 ;  /* 0x000000150f137211 */ /* 0x000fcc00078e10ff */
[----:B------:R-:W-:Y:S01]  /*0650*/  LDS R19, [R19] ;  /* 0x0000000013137984 */ /* 0x000fe20000000800 */
[----:B----4-:R-:W-:-:S03]  /*0660*/  FADD R16, R11, -R16 ;  /* 0x800000100b107221 */ /* 0x010fc60000000000 */
[----:B------:R-:W0:Y:S01]  /*0670*/  LDS R11, [R18] ;  /* 0x00000000120b7984 */ /* 0x000e220000000800 */
[----:B------:R-:W-:-:S03]  /*0680*/  FFMA R27, R16, R16, R27 ;  /* 0x00000010101b7223 */ /* 0x000fc6000000001b */
[----:B------:R-:W1:Y:S01]  /*0690*/  LDS R16, [R21] ;  /* 0x0000000015107984 */ /* 0x000e620000000800 */
[----:B------:R-:W-:-:S05]  /*06a0*/  VIADD R24, R24, 0x8 ;  /* 0x0000000818187836 */ /* 0x000fca0000000000 */
[----:B------:R-:W-:Y:S01]  /*06b0*/  ISETP.NE.AND P0, PT, R24, RZ, PT ;  /* 0x000000ff1800720c */ /* 0x000fe20003f05270 */
[----:B------:R-:W-:Y:S01]  /*06c0*/  IMAD R10, R15, 0x20, R10 ;  /* 0x000000200f0a7824 */ /* 0x000fe200078e020a */
[----:B------:R-:W-:Y:S01]  /*06d0*/  LEA R23, R14, R23, 0x3 ;  /* 0x000000170e177211 */ /* 0x000fe200078e18ff */
[----:B---3--:R-:W-:-:S04]  /*06e0*/  FADD R26, R26, -R17 ;  /* 0x800000111a1a7221 */ /* 0x008fc80000000000 */
[----:B------:R-:W-:Y:S01]  /*06f0*/  FFMA R27, R26, R26, R27 ;  /* 0x0000001a1a1b7223 */ /* 0x000fe2000000001b */
[----:B0-----:R-:W-:-:S04]  /*0700*/  FADD R28, R28, -R11 ;  /* 0x8000000b1c1c7221 */ /* 0x001fc80000000000 */
[----:B------:R-:W-:Y:S01]  /*0710*/  FFMA R27, R28, R28, R27 ;  /* 0x0000001c1c1b7223 */ /* 0x000fe2000000001b */
[----:B-1----:R-:W-:-:S04]  /*0720*/  FADD R16, R29, -R16 ;  /* 0x800000101d107221 */ /* 0x002fc80000000000 */
[----:B------:R-:W-:Y:S01]  /*0730*/  FFMA R27, R16, R16, R27 ;  /* 0x00000010101b7223 */ /* 0x000fe2000000001b */
[----:B--2---:R-:W-:-:S04]  /*0740*/  FADD R20, R20, -R19 ;  /* 0x8000001314147221 */ /* 0x004fc80000000000 */
[----:B------:R-:W-:Y:S01]  /*0750*/  FFMA R27, R20, R20, R27 ;  /* 0x00000014141b7223 */ /* 0x000fe2000000001b */
[----:B------:R-:W-:Y:S06]  /*0760*/  @P0 BRA `(.L_x_87) ;  /* 0xfffffffc00300947 */ /* 0x000fec000383ffff */
[----:B------:R-:W-:-:S07]  /*0770*/  MOV R20, R5 ;  /* 0x0000000500147202 */ /* 0x000fce0000000f00 */
.L_x_86:
[----:B------:R-:W-:-:S13]  /*0780*/  ISETP.NE.AND P0, PT, R2, RZ, PT ;  /* 0x000000ff0200720c */ /* 0x000fda0003f05270 */
[----:B------:R-:W-:Y:S05]  /*0790*/  @!P0 BRA `(.L_x_88) ;  /* 0x0000000400208947 */ /* 0x000fea0003800000 */
[----:B------:R-:W-:Y:S01]  /*07a0*/  VIADD R10, R2, 0xffffffff ;  /* 0xffffffff020a7836 */ /* 0x000fe20000000000 */
[----:B------:R-:W-:-:S04]  /*07b0*/  ISETP.NE.AND P1, PT, R4, RZ, PT ;  /* 0x000000ff0400720c */ /* 0x000fc80003f25270 */
[----:B------:R-:W-:-:S13]  /*07c0*/  ISETP.GE.U32.AND P0, PT, R10, 0x3, PT ;  /* 0x000000030a00780c */ /* 0x000fda0003f06070 */
[----:B------:R-:W-:Y:S05]  /*07d0*/  @!P0 BRA `(.L_x_89) ;  /* 0x0000000000808947 */ /* 0x000fea0003800000 */
[----:B------:R-:W0:Y:S08]  /*07e0*/  LDC.64 R10, c[0x0][0x3a0] ;  /* 0x0000e800ff0a7b82 */ /* 0x000e300000000a00 */
[----:B------:R-:W1:Y:S01]  /*07f0*/  LDC.64 R22, c[0x0][0x380] ;  /* 0x0000e000ff167b82 */ /* 0x000e620000000a00 */
[----:B0-----:R-:W-:-:S04]  /*0800*/  IMAD R13, R20, R10, R3 ;  /* 0x0000000a140d7224 */ /* 0x001fc800078e0203 */
[----:B-1----:R-:W-:-:S05]  /*0810*/  IMAD.WIDE R22, R13, 0x4, R22 ;  /* 0x000000040d167825 */ /* 0x002fca00078e0216 */
[----:B------:R0:W2:Y:S01]  /*0820*/  LDG.E R19, desc[UR6][R22.64] ;  /* 0x0000000616137981 */ /* 0x0000a2000c1e1900 */
[----:B------:R-:W-:-:S04]  /*0830*/  IMAD.WIDE R16, R10, 0x4, R22 ;  /* 0x000000040a107825 */ /* 0x000fc800078e0216 */
[C---:B------:R-:W-:Y:S02]  /*0840*/  IMAD.WIDE R12, R10.reuse, 0x4, R16 ;  /* 0x000000040a0c7825 */ /* 0x040fe400078e0210 */
[----:B------:R1:W3:Y:S02]  /*0850*/  LDG.E R16, desc[UR6][R16.64] ;  /* 0x0000000610107981 */ /* 0x0002e4000c1e1900 */
[----:B------:R-:W-:Y:S02]  /*0860*/  IMAD.WIDE R14, R10, 0x4, R12 ;  /* 0x000000040a0e7825 */ /* 0x000fe400078e020c */
[----:B------:R4:W5:Y:S04]  /*0870*/  LDG.E R18, desc[UR6][R12.64] ;  /* 0x000000060c127981 */ /* 0x000968000c1e1900 */
[----:B------:R-:W5:Y:S01]  /*0880*/  LDG.E R14, desc[UR6][R14.64] ;  /* 0x000000060e0e7981 */ /* 0x000f62000c1e1900 */
[----:B------:R-:W0:Y:S01]  /*0890*/  S2R R24, SR_CgaCtaId ;  /* 0x0000000000187919 */ /* 0x000e220000008800 */
[----:B------:R-:W-:Y:S01]  /*08a0*/  MOV R21, 0x400 ;  /* 0x0000040000157802 */ /* 0x000fe20000000f00 */
[----:B------:R-:W-:-:S03]  /*08b0*/  IMAD R10, R20, R11, R8 ;  /* 0x0000000b140a7224 */ /* 0x000fc600078e0208 */
[----:B0-----:R-:W-:-:S04]  /*08c0*/  LEA R21, R24, R21, 0x18 ;  /* 0x0000001518157211 */ /* 0x001fc800078ec0ff */
[----:B------:R-:W-:-:S05]  /*08d0*/  LEA R10, R10, R21, 0x2 ;  /* 0x000000150a0a7211 */ /* 0x000fca00078e10ff */
[C---:B------:R-:W-:Y:S02]  /*08e0*/  IMAD R22, R11.reuse, 0x4, R10 ;  /* 0x000000040b167824 */ /* 0x040fe400078e020a */
[----:B------:R-:W2:Y:S03]  /*08f0*/  LDS R10, [R10] ;  /* 0x000000000a0a7984 */ /* 0x000ea60000000800 */
[C---:B------:R-:W-:Y:S01]  /*0900*/  LEA R24, R11.reuse, R22, 0x2 ;  /* 0x000000160b187211 */ /* 0x040fe200078e10ff */
[----:B-1----:R-:W3:Y:S04]  /*0910*/  LDS R17, [R22] ;  /* 0x0000000016117984 */ /* 0x002ee80000000800 */
[----:B----4-:R-:W-:-:S02]  /*0920*/  IMAD R13, R11, 0x4, R24 ;  /* 0x000000040b0d7824 */ /* 0x010fc400078e0218 */
[----:B------:R-:W5:Y:S04]  /*0930*/  LDS R11, [R24] ;  /* 0x00000000180b7984 */ /* 0x000f680000000800 */
[----:B------:R-:W0:Y:S01]  /*0940*/  LDS R13, [R13] ;  /* 0x000000000d0d7984 */ /* 0x000e220000000800 */
[----:B------:R-:W-:Y:S01]  /*0950*/  IADD3 R20, PT, PT, R20, 0x4, RZ ;  /* 0x0000000414147810 */ /* 0x000fe20007ffe0ff */
[----:B--2---:R-:W-:-:S04]  /*0960*/  FADD R12, R19, -R10 ;  /* 0x8000000a130c7221 */ /* 0x004fc80000000000 */
[----:B------:R-:W-:Y:S01]  /*0970*/  FFMA R12, R12, R12, R27 ;  /* 0x0000000c0c0c7223 */ /* 0x000fe2000000001b */
[----:B---3--:R-:W-:-:S04]  /*0980*/  FADD R17, R16, -R17 ;  /* 0x8000001110117221 */ /* 0x008fc80000000000 */
[----:B------:R-:W-:Y:S01]  /*0990*/  FFMA R12, R17, R17, R12 ;  /* 0x00000011110c7223 */ /* 0x000fe2000000000c */
[----:B-----5:R-:W-:-:S04]  /*09a0*/  FADD R11, R18, -R11 ;  /* 0x8000000b120b7221 */ /* 0x020fc80000000000 */
[----:B------:R-:W-:Y:S01]  /*09b0*/  FFMA R12, R11, R11, R12 ;  /* 0x0000000b0b0c7223 */ /* 0x000fe2000000000c */
[----:B0-----:R-:W-:-:S04]  /*09c0*/  FADD R27, R14, -R13 ;  /* 0x8000000d0e1b7221 */ /* 0x001fc80000000000 */
[----:B------:R-:W-:-:S07]  /*09d0*/  FFMA R27, R27, R27, R12 ;  /* 0x0000001b1b1b7223 */ /* 0x000fce000000000c */
.L_x_89:
[----:B------:R-:W-:Y:S05]  /*09e0*/  @!P1 BRA `(.L_x_88) ;  /* 0x00000000008c9947 */ /* 0x000fea0003800000 */
[----:B------:R-:W-:Y:S02]  /*09f0*/  ISETP.NE.AND P0, PT, R4, 0x1, PT ;  /* 0x000000010400780c */ /* 0x000fe40003f05270 */
[----:B------:R-:W-:-:S11]  /*0a00*/  LOP3.LUT P1, RZ, R9, 0x1, RZ, 0xc0, !PT ;  /* 0x0000000109ff7812 */ /* 0x000fd6000782c0ff */
[----:B------:R-:W0:Y:S08]  /*0a10*/  @P0 LDC.64 R10, c[0x0][0x3a0] ;  /* 0x0000e800ff0a0b82 */ /* 0x000e300000000a00 */
[----:B------:R-:W1:Y:S08]  /*0a20*/  @P0 LDC.64 R16, c[0x0][0x380] ;  /* 0x0000e000ff100b82 */ /* 0x000e700000000a00 */
[----:B------:R-:W2:Y:S08]  /*0a30*/  @P1 LDC.64 R12, c[0x0][0x3a0] ;  /* 0x0000e800ff0c1b82 */ /* 0x000eb00000000a00 */
[----:B------:R-:W3:Y:S01]  /*0a40*/  @P1 LDC.64 R14, c[0x0][0x380] ;  /* 0x0000e000ff0e1b82 */ /* 0x000ee20000000a00 */
[----:B0-----:R-:W-:-:S04]  /*0a50*/  @P0 IMAD R9, R20, R10, R3 ;  /* 0x0000000a14090224 */ /* 0x001fc800078e0203 */
[----:B-1----:R-:W-:-:S04]  /*0a60*/  @P0 IMAD.WIDE R16, R9, 0x4, R16 ;  /* 0x0000000409100825 */ /* 0x002fc800078e0210 */
[C---:B------:R-:W-:Y:S02]  /*0a70*/  @P0 IMAD R9, R20.reuse, R11, R8 ;  /* 0x0000000b14090224 */ /* 0x040fe400078e0208 */
[----:B------:R-:W-:Y:S02]  /*0a80*/  @P0 VIADD R20, R20, 0x2 ;  /* 0x0000000214140836 */ /* 0x000fe40000000000 */
[----:B------:R-:W-:Y:S02]  /*0a90*/  @P0 IMAD.WIDE R18, R10, 0x4, R16 ;  /* 0x000000040a120825 */ /* 0x000fe400078e0210 */
[----:B------:R-:W4:Y:S02]  /*0aa0*/  @P0 LDG.E R16, desc[UR6][R16.64] ;  /* 0x0000000610100981 */ /* 0x000f24000c1e1900 */
[----:B--2---:R-:W-:Y:S02]  /*0ab0*/  @P1 IMAD R21, R20, R12, R3 ;  /* 0x0000000c14151224 */ /* 0x004fe400078e0203 */
[----:B------:R-:W2:Y:S02]  /*0ac0*/  @P0 LDG.E R18, desc[UR6][R18.64] ;  /* 0x0000000612120981 */ /* 0x000ea4000c1e1900 */
[----:B---3--:R-:W-:-:S06]  /*0ad0*/  @P1 IMAD.WIDE R14, R21, 0x4, R14 ;  /* 0x00000004150e1825 */ /* 0x008fcc00078e020e */
[----:B------:R-:W3:Y:S01]  /*0ae0*/  @P1 LDG.E R14, desc[UR6][R14.64] ;  /* 0x000000060e0e1981 */ /* 0x000ee2000c1e1900 */
[----:B------:R-:W-:Y:S01]  /*0af0*/  @P0 MOV R10, 0x400 ;  /* 0x00000400000a0802 */ /* 0x000fe20000000f00 */
[----:B------:R-:W-:Y:S01]  /*0b00*/  @P1 IMAD R13, R20, R13, R8 ;  /* 0x0000000d140d1224 */ /* 0x000fe200078e0208 */
[----:B------:R-:W-:Y:S01]  /*0b10*/  @P1 MOV R12, 0x400 ;  /* 0x00000400000c1802 */ /* 0x000fe20000000f00 */
[----:B------:R-:W0:Y:S01]  /*0b20*/  @P0 S2R R21, SR_CgaCtaId ;  /* 0x0000000000150919 */ /* 0x000e220000008800 */
[----:B------:R-:W1:Y:S01]  /*0b30*/  @P1 S2R R23, SR_CgaCtaId ;  /* 0x0000000000171919 */ /* 0x000e620000008800 */
[----:B0-----:R-:W-:-:S04]  /*0b40*/  @P0 LEA R10, R21, R10, 0x18 ;  /* 0x0000000a150a0211 */ /* 0x001fc800078ec0ff */
[----:B------:R-:W-:Y:S02]  /*0b50*/  @P0 LEA R10, R9, R10, 0x2 ;  /* 0x0000000a090a0211 */ /* 0x000fe400078e10ff */
[----:B-1----:R-:W-:-:S03]  /*0b60*/  @P1 LEA R12, R23, R12, 0x18 ;  /* 0x0000000c170c1211 */ /* 0x002fc600078ec0ff */
[----:B------:R-:W-:Y:S01]  /*0b70*/  @P0 IMAD R11, R11, 0x4, R10 ;  /* 0x000000040b0b0824 */ /* 0x000fe200078e020a */
[----:B------:R-:W4:Y:S01]  /*0b80*/  @P0 LDS R9, [R10] ;  /* 0x000000000a090984 */ /* 0x000f220000000800 */
[----:B------:R-:W-:-:S04]  /*0b90*/  @P1 LEA R13, R13, R12, 0x2 ;  /* 0x0000000c0d0d1211 */ /* 0x000fc800078e10ff */
[----:B------:R-:W2:Y:S04]  /*0ba0*/  @P0 LDS R11, [R11] ;  /* 0x000000000b0b0984 */ /* 0x000ea80000000800 */
[----:B------:R-:W3:Y:S01]  /*0bb0*/  @P1 LDS R13, [R13] ;  /* 0x000000000d0d1984 */ /* 0x000ee20000000800 */
[----:B----4-:R-:W-:Y:S01]  /*0bc0*/  @P0 FADD R16, R16, -R9 ;  /* 0x8000000910100221 */ /* 0x010fe20000000000 */
[----:B--2---:R-:W-:-:S03]  /*0bd0*/  @P0 FADD R9, R18, -R11 ;  /* 0x8000000b12090221 */ /* 0x004fc60000000000 */
[----:B------:R-:W-:-:S04]  /*0be0*/  @P0 FFMA R16, R16, R16, R27 ;  /* 0x0000001010100223 */ /* 0x000fc8000000001b */
[----:B------:R-:W-:Y:S01]  /*0bf0*/  @P0 FFMA R27, R9, R9, R16 ;  /* 0x00000009091b0223 */ /* 0x000fe20000000010 */
[----:B---3--:R-:W-:-:S04]  /*0c00*/  @P1 FADD R14, R14, -R13 ;  /* 0x8000000d0e0e1221 */ /* 0x008fc80000000000 */
[----:B------:R-:W-:-:S07]  /*0c10*/  @P1 FFMA R27, R14, R14, R27 ;  /* 0x0000000e0e1b1223 */ /* 0x000fce000000001b */
.L_x_88:
[----:B------:R-:W0:Y:S01]  /*0c20*/  LDCU UR4, c[0x0][0x3a4] ;  /* 0x00007480ff0477ac */ /* 0x000e220008000800 */
[----:B------:R-:W-:Y:S01]  /*0c30*/  VIADD R9, R8, 0x1 ;  /* 0x0000000108097836 */ /* 0x000fe20000000000 */
[----:B------:R-:W-:-:S04]  /*0c40*/  FSETP.GEU.AND P0, PT, R27, R6, PT ;  /* 0x000000061b00720b */ /* 0x000fc80003f0e000 */
[----:B------:R-:W-:Y:S02]  /*0c50*/  FSEL R6, R27, R6, !P0 ;  /* 0x000000061b067208 */ /* 0x000fe40004000000 */
[----:B------:R-:W-:Y:S02]  /*0c60*/  SEL R0, R8, R0, !P0 ;  /* 0x0000000008007207 */ /* 0x000fe40004000000 */
[----:B0-----:R-:W-:-:S13]  /*0c70*/  ISETP.NE.AND P1, PT, R9, UR4, PT ;  /* 0x0000000409007c0c */ /* 0x001fda000bf25270 */
[----:B------:R-:W-:Y:S05]  /*0c80*/  @!P1 BRA `(.L_x_84) ;  /* 0x0000000400049947 */ /* 0x000fea0003800000 */
[----:B------:R-:W-:Y:S01]  /*0c90*/  MOV R8, R9 ;  /* 0x0000000900087202 */ /* 0x000fe20000000f00 */
[----:B------:R-:W-:Y:S06]  /*0ca0*/  BRA `(.L_x_90) ;  /* 0xfffffff400a87947 */ /* 0x000fec000383ffff */
.L_x_85:
[----:B------:R-:W-:Y:S01]  /*0cb0*/  UISETP.GE.U32.AND UP0, UPT, UR8, 0x4, UPT ;  /* 0x000000040800788c */ /* 0x000fe2000bf06070 */
[----:B-1----:R-:W-:Y:S01]  /*0cc0*/  IMAD.MOV.U32 R2, RZ, RZ, 0x7f7fffff ;  /* 0x7f7fffffff027424 */ /* 0x002fe200078e00ff */
[----:B------:R-:W-:Y:S01]  /*0cd0*/  MOV R0, 0xffffffff ;  /* 0xffffffff00007802 */ /* 0x000fe20000000f00 */
[----:B------:R-:W-:Y:S01]  /*0ce0*/  IMAD.MOV.U32 R5, RZ, RZ, RZ ;  /* 0x000000ffff057224 */ /* 0x000fe200078e00ff */
[----:B------:R-:W-:-:S05]  /*0cf0*/  ULOP3.LUT UR5, UR8, 0x3, URZ, 0xc0, !UPT ;  /* 0x0000000308057892 */ /* 0x000fca000f8ec0ff */
[----:B------:R-:W-:Y:S07]  /*0d00*/  BRA.U !UP0, `(.L_x_91) ;  /* 0x0000000108bc7547 */ /* 0x000fee000b800000 */
[----:B------:R-:W-:Y:S01]  /*0d10*/  ULOP3.LUT UR4, UR8, 0x7ffffffc, URZ, 0xc0, !UPT ;  /* 0x7ffffffc08047892 */ /* 0x000fe2000f8ec0ff */
[----:B0-----:R-:W-:Y:S01]  /*0d20*/  HFMA2 R4, -RZ, RZ, 0, 0 ;  /* 0x00000000ff047431 */ /* 0x001fe200000001ff */
[----:B------:R-:W-:Y:S01]  /*0d30*/  MOV R2, 0x7f7fffff ;  /* 0x7f7fffff00027802 */ /* 0x000fe20000000f00 */
[----:B------:R-:W-:Y:S01]  /*0d40*/  IMAD.MOV.U32 R0, RZ, RZ, -0x1 ;  /* 0xffffffffff007424 */ /* 0x000fe200078e00ff */
[----:B------:R-:W-:Y:S02]  /*0d50*/  UISETP.GT.AND UP0, UPT, UR4, URZ, UPT ;  /* 0x000000ff0400728c */ /* 0x000fe4000bf04270 */
[----:B------:R-:W-:-:S07]  /*0d60*/  IMAD.U32 R5, RZ, RZ, UR4 ;  /* 0x00000004ff057e24 */ /* 0x000fce000f8e00ff */
[----:B------:R-:W-:Y:S05]  /*0d70*/  BRA.U !UP0, `(.L_x_92) ;  /* 0x0000000108887547 */ /* 0x000fea000b800000 */
[----:B------:R-:W-:Y:S02]  /*0d80*/  IADD3 R6, PT, PT, R5, -R4, RZ ;  /* 0x8000000405067210 */ /* 0x000fe40007ffe0ff */
[----:B------:R-:W-:Y:S02]  /*0d90*/  PLOP3.LUT P0, PT, PT, PT, PT, 0x80, 0x8 ;  /* 0x000000000008781c */ /* 0x000fe40003f0f070 */
[----:B------:R-:W-:-:S13]  /*0da0*/  ISETP.GT.AND P1, PT, R6, 0xc, PT ;  /* 0x0000000c0600780c */ /* 0x000fda0003f24270 */
[----:B------:R-:W-:Y:S05]  /*0db0*/  @!P1 BRA `(.L_x_93) ;  /* 0x0000000000449947 */ /* 0x000fea0003800000 */
[----:B------:R-:W-:Y:S01]  /*0dc0*/  PLOP3.LUT P0, PT, PT, PT, PT, 0x8, 0x80 ;  /* 0x000000000080781c */ /* 0x000fe20003f0e170 */
[----:B------:R-:W-:-:S12]  /*0dd0*/  VIADD R7, R5, 0xfffffff4 ;  /* 0xfffffff405077836 */ /* 0x000fd80000000000 */
.L_x_94:
[----:B------:R-:W-:-:S04]  /*0de0*/  FSETP.GT.AND P2, PT, R2, RZ, PT ;  /* 0x000000ff0200720b */ /* 0x000fc80003f44000 */
[----:B------:R-:W-:Y:S02]  /*0df0*/  FSEL R2, R2, RZ, !P2 ;  /* 0x000000ff02027208 */ /* 0x000fe40005000000 */
[----:B------:R-:W-:Y:S02]  /*0e00*/  SEL R0, R4, R0, P2 ;  /* 0x0000000004007207 */ /* 0x000fe40001000000 */
[----:B------:R-:W-:-:S04]  /*0e10*/  FSETP.GT.AND P3, PT, R2, RZ, PT ;  /* 0x000000ff0200720b */ /* 0x000fc80003f64000 */
[----:B------:R-:W-:-:S04]  /*0e20*/  FSEL R2, R2, RZ, !P3 ;  /* 0x000000ff02027208 */ /* 0x000fc80005800000 */
[----:B------:R-:W-:-:S04]  /*0e30*/  FSETP.GT.AND P4, PT, R2, RZ, PT ;  /* 0x000000ff0200720b */ /* 0x000fc80003f84000 */
[----:B------:R-:W-:Y:S02]  /*0e40*/  FSEL R2, R2, RZ, !P4 ;  /* 0x000000ff02027208 */ /* 0x000fe40006000000 */
[----:B------:R-:W-:Y:S02]  /*0e50*/  @P3 IADD3 R0, PT, PT, R4, 0x4, RZ ;  /* 0x0000000404003810 */ /* 0x000fe40007ffe0ff */
[----:B------:R-:W-:-:S04]  /*0e60*/  FSETP.GT.AND P1, PT, R2, RZ, PT ;  /* 0x000000ff0200720b */ /* 0x000fc80003f24000 */
[----:B------:R-:W-:Y:S01]  /*0e70*/  FSEL R2, R2, RZ, !P1 ;  /* 0x000000ff02027208 */ /* 0x000fe20004800000 */
[----:B------:R-:W-:-:S08]  /*0e80*/  @P4 VIADD R0, R4, 0x8 ;  /* 0x0000000804004836 */ /* 0x000fd00000000000 */
[C---:B------:R-:W-:Y:S01]  /*0e90*/  @P1 IADD3 R0, PT, PT, R4.reuse, 0xc, RZ ;  /* 0x0000000c04001810 */ /* 0x040fe20007ffe0ff */
[----:B------:R-:W-:-:S05]  /*0ea0*/  VIADD R4, R4, 0x10 ;  /* 0x0000001004047836 */ /* 0x000fca0000000000 */
[----:B------:R-:W-:-:S13]  /*0eb0*/  ISETP.GE.AND P2, PT, R4, R7, PT ;  /* 0x000000070400720c */ /* 0x000fda0003f46270 */
[----:B------:R-:W-:Y:S05]  /*0ec0*/  @!P2 BRA `(.L_x_94) ;  /* 0xfffffffc00c4a947 */ /* 0x000fea000383ffff */
.L_x_93:
[----:B------:R-:W-:-:S04]  /*0ed0*/  IADD3 R6, PT, PT, R5, -R4, RZ ;  /* 0x8000000405067210 */ /* 0x000fc80007ffe0ff */
[----:B------:R-:W-:-:S13]  /*0ee0*/  ISETP.GT.AND P1, PT, R6, 0x4, PT ;  /* 0x000000040600780c */ /* 0x000fda0003f24270 */
[----:B------:R-:W-:Y:S05]  /*0ef0*/  @!P1 BRA `(.L_x_95) ;  /* 0x0000000000209947 */ /* 0x000fea0003800000 */
[C---:B------:R-:W-:Y:S02]  /*0f00*/  FSETP.GT.AND P1, PT, R2.reuse, RZ, PT ;  /* 0x000000ff0200720b */ /* 0x040fe40003f24000 */
[----:B------:R-:W-:Y:S02]  /*0f10*/  PLOP3.LUT P0, PT, PT, PT, PT, 0x8, 0x80 ;  /* 0x000000000080781c */ /* 0x000fe40003f0e170 */
[----:B------:R-:W-:Y:S02]  /*0f20*/  FSEL R2, R2, RZ, !P1 ;  /* 0x000000ff02027208 */ /* 0x000fe40004800000 */
[----:B------:R-:W-:Y:S02]  /*0f30*/  SEL R0, R4, R0, P1 ;  /* 0x0000000004007207 */ /* 0x000fe40000800000 */
[----:B------:R-:W-:-:S04]  /*0f40*/  FSETP.GT.AND P2, PT, R2, RZ, PT ;  /* 0x000000ff0200720b */ /* 0x000fc80003f44000 */
[----:B------:R-:W-:-:S09]  /*0f50*/  FSEL R2, R2, RZ, !P2 ;  /* 0x000000ff02027208 */ /* 0x000fd20005000000 */
[C---:B------:R-:W-:Y:S01]  /*0f60*/  @P2 VIADD R0, R4.reuse, 0x4 ;  /* 0x0000000404002836 */ /* 0x040fe20000000000 */
[----:B------:R-:W-:-:S07]  /*0f70*/  IADD3 R4, PT, PT, R4, 0x8, RZ ;  /* 0x0000000804047810 */ /* 0x000fce0007ffe0ff */
.L_x_95:
[----:B------:R-:W-:-:S13]  /*0f80*/  ISETP.NE.OR P0, PT, R4, R5, P0 ;  /* 0x000000050400720c */ /* 0x000fda0000705670 */
[----:B------:R-:W-:Y:S05]  /*0f90*/  @!P0 BRA `(.L_x_91) ;  /* 0x0000000000188947 */ /* 0x000fea0003800000 */
.L_x_92:
[----:B------:R-:W-:-:S04]  /*0fa0*/  FSETP.GT.AND P1, PT, R2, RZ, PT ;  /* 0x000000ff0200720b */ /* 0x000fc80003f24000 */
[C---:B------:R-:W-:Y:S01]  /*0fb0*/  SEL R0, R4.reuse, R0, P1 ;  /* 0x0000000004007207 */ /* 0x040fe20000800000 */
[----:B------:R-:W-:Y:S01]  /*0fc0*/  VIADD R4, R4, 0x4 ;  /* 0x0000000404047836 */ /* 0x000fe20000000000 */
[----:B------:R-:W-:-:S04]  /*0fd0*/  FSEL R2, R2, RZ, !P1 ;  /* 0x000000ff02027208 */ /* 0x000fc80004800000 */
[----:B------:R-:W-:-:S13]  /*0fe0*/  ISETP.NE.AND P0, PT, R4, R5, PT ;  /* 0x000000050400720c */ /* 0x000fda0003f05270 */
[----:B------:R-:W-:Y:S05]  /*0ff0*/  @P0 BRA `(.L_x_92) ;  /* 0xfffffffc00e80947 */ /* 0x000fea000383ffff */
.L_x_91:
[----:B------:R-:W-:-:S09]  /*1000*/  UISETP.NE.AND UP0, UPT, UR5, URZ, UPT ;  /* 0x000000ff0500728c */ /* 0x000fd2000bf05270 */
[----:B------:R-:W-:Y:S05]  /*1010*/  BRA.U !UP0, `(.L_x_84) ;  /* 0x0000000108207547 */ /* 0x000fea000b800000 */
[----:B------:R-:W-:-:S05]  /*1020*/  UMOV UR4, URZ ;  /* 0x000000ff00047c82 */ /* 0x000fca0008000000 */
.L_x_96:
[----:B------:R-:W-:Y:S01]  /*1030*/  UIADD3 UR4, UPT, UPT, UR4, 0x1, URZ ;  /* 0x0000000104047890 */ /* 0x000fe2000fffe0ff */
[----:B------:R-:W-:-:S03]  /*1040*/  FSETP.GT.AND P0, PT, R2, RZ, PT ;  /* 0x000000ff0200720b */ /* 0x000fc60003f04000 */
[----:B------:R-:W-:Y:S01]  /*1050*/  UISETP.NE.AND UP0, UPT, UR4, UR5, UPT ;  /* 0x000000050400728c */ /* 0x000fe2000bf05270 */
[C---:B------:R-:W-:Y:S02]  /*1060*/  SEL R0, R5.reuse, R0, P0 ;  /* 0x0000000005007207 */ /* 0x040fe40000000000 */
[----:B------:R-:W-:Y:S02]  /*1070*/  FSEL R2, R2, RZ, !P0 ;  /* 0x000000ff02027208 */ /* 0x000fe40004000000 */
[----:B------:R-:W-:-:S04]  /*1080*/  IADD3 R5, PT, PT, R5, 0x1, RZ ;  /* 0x0000000105057810 */ /* 0x000fc80007ffe0ff */
[----:B------:R-:W-:Y:S05]  /*1090*/  BRA.U UP0, `(.L_x_96) ;  /* 0xfffffffd00e47547 */ /* 0x000fea000b83ffff */
.L_x_84:
[----:B01----:R-:W0:Y:S02]  /*10a0*/  LDC.64 R4, c[0x0][0x390] ;  /* 0x0000e400ff047b82 */ /* 0x003e240000000a00 */
[----:B0-----:R-:W-:-:S05]  /*10b0*/  IMAD.WIDE R2, R3, 0x4, R4 ;  /* 0x0000000403027825 */ /* 0x001fca00078e0204 */
[----:B------:R-:W2:Y:S02]  /*10c0*/  LDG.E R5, desc[UR6][R2.64] ;  /* 0x0000000602057981 */ /* 0x000ea4000c1e1900 */
[----:B--2---:R-:W-:-:S13]  /*10d0*/  ISETP.NE.AND P0, PT, R5, R0, PT ;  /* 0x000000000500720c */ /* 0x004fda0003f05270 */
[----:B------:R-:W-:Y:S05]  /*10e0*/  @!P0 EXIT ;  /* 0x000000000000894d */ /* 0x000fea0003800000 */
[----:B------:R-:W0:Y:S01]  /*10f0*/  S2R R6, SR_LANEID ;  /* 0x0000000000067919 */ /* 0x000e220000000000 */
[----:B------:R-:W1:Y:S01]  /*1100*/  LDC.64 R4, c[0x0][0x398] ;  /* 0x0000e600ff047b82 */ /* 0x000e620000000a00 */
[----:B------:R-:W-:Y:S02]  /*1110*/  VOTEU.ANY UR4, UPT, PT ;  /* 0x0000000000047886 */ /* 0x000fe400038e0100 */
[----:B------:R-:W-:Y:S02]  /*1120*/  UFLO.U32 UR5, UR4 ;  /* 0x00000004000572bd */ /* 0x000fe400080e0000 */
[----:B------:R-:W1:Y:S01]  /*1130*/  POPC R7, UR4 ;  /* 0x0000000400077d09 */ /* 0x000e620008000000 */
[----:B------:R-:W-:Y:S03]  /*1140*/  STG.E desc[UR6][R2.64], R0 ;  /* 0x0000000002007986 */ /* 0x000fe6000c101906 */
[----:B0-----:R-:W-:-:S13]  /*1150*/  ISETP.EQ.U32.AND P0, PT, R6, UR5, PT ;  /* 0x0000000506007c0c */ /* 0x001fda000bf02070 */
[----:B-1----:R-:W-:Y:S01]  /*1160*/  @P0 REDG.E.ADD.STRONG.GPU desc[UR6][R4.64], R7 ;  /* 0x000000070400098e */ /* 0x002fe2000c12e106 */
[----:B------:R-:W-:Y:S05]  /*1170*/  EXIT ;  /* 0x000000000000794d */ /* 0x000fea0003800000 */
.L_x_97:
        /* <DEDUP_REMOVED lines=16> */
.L_x_105:


//--------------------- .nv.shared._ZN3cub18CUB_300001_SM_10006detail11EmptyKernelIvEEvv --------------------------
	.section	.nv.shared._ZN3cub18CUB_300001_SM_10006detail11EmptyKernelIvEEvv,"aw",@nobits
	.sectionflags	@""
	.align	16
	.zero		1024


//--------------------- .nv.shared.reserved.0     --------------------------
	.section	.nv.shared.reserved.0,"aw",@nobits
	.weak		__nv_reservedSMEM_offset_0_alias
	.size		__nv_reservedSMEM_offset_0_alias, 0, 64
	.other		__nv_reservedSMEM_offset_0_alias,@"STO_CUDA_RESERVED_SHARED STV_DEFAULT"
__nv_reservedSMEM_offset_0_alias:
	.zero		0
	.zero		64


//--------------------- .nv.global                --------------------------
	.section	.nv.global,"aw",@nobits
.nv.global:
	.type		_ZN34_INTERNAL_086a6e13_4_k_cu_aa2a5df36thrust24THRUST_300001_SM_1000_NS12placeholders2_8E,@object
	.size		_ZN34_INTERNAL_086a6e13_4_k_cu_aa2a5df36thrust24THRUST_300001_SM_1000_NS12placeholders2_8E,(_ZN34_INTERNAL_086a6e13_4_k_cu_aa2a5df34cuda3std3__436_GLOBAL__N__086a6e13_4_k_cu_aa2a5df36ignoreE - _ZN34_INTERNAL_086a6e13_4_k_cu_aa2a5df36thrust24THRUST_300001_SM_1000_NS12placeholders2_8E)
_ZN34_INTERNAL_086a6e13_4_k_cu_aa2a5df36thrust24THRUST_300001_SM_1000_NS12placeholders2_8E:
	.zero		1
	.type		_ZN34_INTERNAL_086a6e13_4_k_cu_aa2a5df34cuda3std3__436_GLOBAL__N__086a6e13_4_k_cu_aa2a5df36ignoreE,@object
	.size		_ZN34_INTERNAL_086a6e13_4_k_cu_aa2a5df34cuda3std3__436_GLOBAL__N__086a6e13_4_k_cu_aa2a5df36ignoreE,(_ZN34_INTERNAL_086a6e13_4_k_cu_aa2a5df34cuda3std6ranges3__45__cpo4dataE - _ZN34_INTERNAL_086a6e13_4_k_cu_aa2a5df34cuda3std3__436_GLOBAL__N__086a6e13_4_k_cu_aa2a5df36ignoreE)
_ZN34_INTERNAL_086a6e13_4_k_cu_aa2a5df34cuda3std3__436_GLOBAL__N__086a6e13_4_k_cu_aa2a5df36ignoreE:
	.zero		1
	.type		_ZN34_INTERNAL_086a6e13_4_k_cu_aa2a5df34cuda3std6ranges3__45__cpo4dataE,@object
	.size		_ZN34_INTERNAL_086a6e13_4_k_cu_aa2a5df34cuda3std6ranges3__45__cpo4dataE,(_ZN34_INTERNAL_086a6e13_4_k_cu_aa2a5df36thrust24THRUST_300001_SM_1000_NS6system3cpp3parE - _ZN34_INTERNAL_086a6e13_4_k_cu_aa2a5df34cuda3std6ranges3__45__cpo4dataE)
_ZN34_INTERNAL_086a6e13_4_k_cu_aa2a5df34cuda3std6ranges3__45__cpo4dataE:
	.zero		1
	.type		_ZN34_INTERNAL_086a6e13_4_k_cu_aa2a5df36thrust24THRUST_300001_SM_1000_NS6system3cpp3parE,@object
	.size		_ZN34_INTERNAL_086a6e13_4_k_cu_aa2a5df36thrust24THRUST_300001_SM_1000_NS6system3cpp3parE,(_ZN34_INTERNAL_086a6e13_4_k_cu_aa2a5df34cuda3std3__45__cpo5beginE - _ZN34_INTERNAL_086a6e13_4_k_cu_aa2a5df36thrust24THRUST_300001_SM_1000_NS6system3cpp3parE)
_ZN34_INTERNAL_086a6e13_4_k_cu_aa2a5df36thrust24THRUST_300001_SM_1000_NS6system3cpp3parE:
	.zero		1
	.type		_ZN34_INTERNAL_086a6e13_4_k_cu_aa2a5df34cuda3std3__45__cpo5beginE,@object
	.size		_ZN34_INTERNAL_086a6e13_4_k_cu_aa2a5df34cuda3std3__45__cpo5beginE,(_ZN34_INTERNAL_086a6e13_4_k_cu_aa2a5df34cuda3std6ranges3__45__cpo5beginE - _ZN34_INTERNAL_086a6e13_4_k_cu_aa2a5df34cuda3std3__45__cpo5beginE)
_ZN34_INTERNAL_086a6e13_4_k_cu_aa2a5df34cuda3std3__45__cpo5beginE:
	.zero		1
	.type		_ZN34_INTERNAL_086a6e13_4_k_cu_aa2a5df34cuda3std6ranges3__45__cpo5beginE,@object
	.size		_ZN34_INTERNAL_086a6e13_4_k_cu_aa2a5df34cuda3std6ranges3__45__cpo5beginE,(_ZN34_INTERNAL_086a6e13_4_k_cu_aa2a5df36thrust24THRUST_300001_SM_1000_NS6deviceE - _ZN34_INTERNAL_086a6e13_4_k_cu_aa2a5df34cuda3std6ranges3__45__cpo5beginE)
_ZN34_INTERNAL_086a6e13_4_k_cu_aa2a5df34cuda3std6ranges3__45__cpo5beginE:
	.zero		1
	.type		_ZN34_INTERNAL_086a6e13_4_k_cu_aa2a5df36thrust24THRUST_300001_SM_1000_NS6deviceE,@object
	.size		_ZN34_INTERNAL_086a6e13_4_k_cu_aa2a5df36thrust24THRUST_300001_SM_1000_NS6deviceE,(_ZN34_INTERNAL_086a6e13_4_k_cu_aa2a5df34cuda3std3__47nulloptE - _ZN34_INTERNAL_086a6e13_4_k_cu_aa2a5df36thrust24THRUST_300001_SM_1000_NS6deviceE)
_ZN34_INTERNAL_086a6e13_4_k_cu_aa2a5df36thrust24THRUST_300001_SM_1000_NS6deviceE:
	.zero		1
	.type		_ZN34_INTERNAL_086a6e13_4_k_cu_aa2a5df34cuda3std3__47nulloptE,@object
	.size		_ZN34_INTERNAL_086a6e13_4_k_cu_aa2a5df34cuda3std3__47nulloptE,(_ZN34_INTERNAL_086a6e13_4_k_cu_aa2a5df34cuda3std6ranges3__45__cpo8distanceE - _ZN34_INTERNAL_086a6e13_4_k_cu_aa2a5df34cuda3std3__47nulloptE)
_ZN34_INTERNAL_086a6e13_4_k_cu_aa2a5df34cuda3std3__47nulloptE:
	.zero		1
	.type		_ZN34_INTERNAL_086a6e13_4_k_cu_aa2a5df34cuda3std6ranges3__45__cpo8distanceE,@object
	.size		_ZN34_INTERNAL_086a6e13_4_k_cu_aa2a5df34cuda3std6ranges3__45__cpo8distanceE,(_ZN34_INTERNAL_086a6e13_4_k_cu_aa2a5df36thrust24THRUST_300001_SM_1000_NS12placeholders2_4E - _ZN34_INTERNAL_086a6e13_4_k_cu_aa2a5df34cuda3std6ranges3__45__cpo8distanceE)
_ZN34_INTERNAL_086a6e13_4_k_cu_aa2a5df34cuda3std6ranges3__45__cpo8distanceE:
	.zero		1
	.type		_ZN34_INTERNAL_086a6e13_4_k_cu_aa2a5df36thrust24THRUST_300001_SM_1000_NS12placeholders2_4E,@object
	.size		_ZN34_INTERNAL_086a6e13_4_k_cu_aa2a5df36thrust24THRUST_300001_SM_1000_NS12placeholders2_4E,(_ZN34_INTERNAL_086a6e13_4_k_cu_aa2a5df34cuda3std3__45__cpo6rbeginE - _ZN34_INTERNAL_086a6e13_4_k_cu_aa2a5df36thrust24THRUST_300001_SM_1000_NS12placeholders2_4E)
_ZN34_INTERNAL_086a6e13_4_k_cu_aa2a5df36thrust24THRUST_300001_SM_1000_NS12placeholders2_4E:
	.zero		1
	.type		_ZN34_INTERNAL_086a6e13_4_k_cu_aa2a5df34cuda3std3__45__cpo6rbeginE,@object
	.size		_ZN34_INTERNAL_086a6e13_4_k_cu_aa2a5df34cuda3std3__45__cpo6rbeginE,(_ZN34_INTERNAL_086a6e13_4_k_cu_aa2a5df34cuda3std6ranges3__45__cpo7advanceE - _ZN34_INTERNAL_086a6e13_4_k_cu_aa2a5df34cuda3std3__45__cpo6rbeginE)
_ZN34_INTERNAL_086a6e13_4_k_cu_aa2a5df34cuda3std3__45__cpo6rbeginE:
	.zero		1
	.type		_ZN34_INTERNAL_086a6e13_4_k_cu_aa2a5df34cuda3std6ranges3__45__cpo7advanceE,@object
	.size		_ZN34_INTERNAL_086a6e13_4_k_cu_aa2a5df34cuda3std6ranges3__45__cpo7advanceE,(_ZN34_INTERNAL_086a6e13_4_k_cu_aa2a5df36thrust24THRUST_300001_SM_1000_NS12placeholders3_10E - _ZN34_INTERNAL_086a6e13_4_k_cu_aa2a5df34cuda3std6ranges3__45__cpo7advanceE)
_ZN34_INTERNAL_086a6e13_4_k_cu_aa2a5df34cuda3std6ranges3__45__cpo7advanceE:
	.zero		1
	.type		_ZN34_INTERNAL_086a6e13_4_k_cu_aa2a5df36thrust24THRUST_300001_SM_1000_NS12placeholders3_10E,@object
	.size		_ZN34_INTERNAL_086a6e13_4_k_cu_aa2a5df36thrust24THRUST_300001_SM_1000_NS12placeholders3_10E,(_ZN34_INTERNAL_086a6e13_4_k_cu_aa2a5df34cuda3std3__48in_placeE - _ZN34_INTERNAL_086a6e13_4_k_cu_aa2a5df36thrust24THRUST_300001_SM_1000_NS12placeholders3_10E)
_ZN34_INTERNAL_086a6e13_4_k_cu_aa2a5df36thrust24THRUST_300001_SM_1000_NS12placeholders3_10E:
	.zero		1
	.type		_ZN34_INTERNAL_086a6e13_4_k_cu_aa2a5df34cuda3std3__48in_placeE,@object
	.size		_ZN34_INTERNAL_086a6e13_4_k_cu_aa2a5df34cuda3std3__48in_placeE,(_ZN34_INTERNAL_086a6e13_4_k_cu_aa2a5df34cuda3std6ranges3__45__cpo4sizeE - _ZN34_INTERNAL_086a6e13_4_k_cu_aa2a5df34cuda3std3__48in_placeE)
_ZN34_INTERNAL_086a6e13_4_k_cu_aa2a5df34cuda3std3__48in_placeE:
	.zero		1
	.type		_ZN34_INTERNAL_086a6e13_4_k_cu_aa2a5df34cuda3std6ranges3__45__cpo4sizeE,@object
	.size		_ZN34_INTERNAL_086a6e13_4_k_cu_aa2a5df34cuda3std6ranges3__45__cpo4sizeE,(_ZN34_INTERNAL_086a6e13_4_k_cu_aa2a5df36thrust24THRUST_300001_SM_1000_NS12placeholders2_2E - _ZN34_INTERNAL_086a6e13_4_k_cu_aa2a5df34cuda3std6ranges3__45__cpo4sizeE)
_ZN34_INTERNAL_086a6e13_4_k_cu_aa2a5df34cuda3std6ranges3__45__cpo4sizeE:
	.zero		1
	.type		_ZN34_INTERNAL_086a6e13_4_k_cu_aa2a5df36thrust24THRUST_300001_SM_1000_NS12placeholders2_2E,@object
	.size		_ZN34_INTERNAL_086a6e13_4_k_cu_aa2a5df36thrust24THRUST_300001_SM_1000_NS12placeholders2_2E,(_ZN34_INTERNAL_086a6e13_4_k_cu_aa2a5df34cuda3std3__45__cpo6cbeginE - _ZN34_INTERNAL_086a6e13_4_k_cu_aa2a5df36thrust24THRUST_300001_SM_1000_NS12placeholders2_2E)
_ZN34_INTERNAL_086a6e13_4_k_cu_aa2a5df36thrust24THRUST_300001_SM_1000_NS12placeholders2_2E:
	.zero		1
	.type		_ZN34_INTERNAL_086a6e13_4_k_cu_aa2a5df34cuda3std3__45__cpo6cbeginE,@object
	.size		_ZN34_INTERNAL_086a6e13_4_k_cu_aa2a5df34cuda3std3__45__cpo6cbeginE,(_ZN34_INTERNAL_086a6e13_4_k_cu_aa2a5df34cuda3std6ranges3__45__cpo6cbeginE - _ZN34_INTERNAL_086a6e13_4_k_cu_aa2a5df34cuda3std3__45__cpo6cbeginE)
_ZN34_INTERNAL_086a6e13_4_k_cu_aa2a5df34cuda3std3__45__cpo6cbeginE:
	.zero		1
	.type		_ZN34_INTERNAL_086a6e13_4_k_cu_aa2a5df34cuda3std6ranges3__45__cpo6cbeginE,@object
	.size		_ZN34_INTERNAL_086a6e13_4_k_cu_aa2a5df34cuda3std6ranges3__45__cpo6cbeginE,(_ZN34_INTERNAL_086a6e13_4_k_cu_aa2a5df36thrust24THRUST_300001_SM_1000_NS12placeholders2_6E - _ZN34_INTERNAL_086a6e13_4_k_cu_aa2a5df34cuda3std6ranges3__45__cpo6cbeginE)
_ZN34_INTERNAL_086a6e13_4_k_cu_aa2a5df34cuda3std6ranges3__45__cpo6cbeginE:
	.zero		1
	.type		_ZN34_INTERNAL_086a6e13_4_k_cu_aa2a5df36thrust24THRUST_300001_SM_1000_NS12placeholders2_6E,@object
	.size		_ZN34_INTERNAL_086a6e13_4_k_cu_aa2a5df36thrust24THRUST_300001_SM_1000_NS12placeholders2_6E,(_ZN34_INTERNAL_086a6e13_4_k_cu_aa2a5df34cuda3std3__45__cpo7crbeginE - _ZN34_INTERNAL_086a6e13_4_k_cu_aa2a5df36thrust24THRUST_300001_SM_1000_NS12placeholders2_6E)
_ZN34_INTERNAL_086a6e13_4_k_cu_aa2a5df36thrust24THRUST_300001_SM_1000_NS12placeholders2_6E:
	.zero		1
	.type		_ZN34_INTERNAL_086a6e13_4_k_cu_aa2a5df34cuda3std3__45__cpo7crbeginE,@object
	.size		_ZN34_INTERNAL_086a6e13_4_k_cu_aa2a5df34cuda3std3__45__cpo7crbeginE,(_ZN34_INTERNAL_086a6e13_4_k_cu_aa2a5df34cuda3std6ranges3__45__cpo4nextE - _ZN34_INTERNAL_086a6e13_4_k_cu_aa2a5df34cuda3std3__45__cpo7crbeginE)
_ZN34_INTERNAL_086a6e13_4_k_cu_aa2a5df34cuda3std3__45__cpo7crbeginE:
	.zero		1
	.type		_ZN34_INTERNAL_086a6e13_4_k_cu_aa2a5df34cuda3std6ranges3__45__cpo4nextE,@object
	.size		_ZN34_INTERNAL_086a6e13_4_k_cu_aa2a5df34cuda3std6ranges3__45__cpo4nextE,(_ZN34_INTERNAL_086a6e13_4_k_cu_aa2a5df34cuda3std6ranges3__45__cpo4swapE - _ZN34_INTERNAL_086a6e13_4_k_cu_aa2a5df34cuda3std6ranges3__45__cpo4nextE)
_ZN34_INTERNAL_086a6e13_4_k_cu_aa2a5df34cuda3std6ranges3__45__cpo4nextE:
	.zero		1
	.type		_ZN34_INTERNAL_086a6e13_4_k_cu_aa2a5df34cuda3std6ranges3__45__cpo4swapE,@object
	.size		_ZN34_INTERNAL_086a6e13_4_k_cu_aa2a5df34cuda3std6ranges3__45__cpo4swapE,(_ZN34_INTERNAL_086a6e13_4_k_cu_aa2a5df36thrust24THRUST_300001_SM_1000_NS8cuda_cub10par_nosyncE - _ZN34_INTERNAL_086a6e13_4_k_cu_aa2a5df34cuda3std6ranges3__45__cpo4swapE)
_ZN34_INTERNAL_086a6e13_4_k_cu_aa2a5df34cuda3std6ranges3__45__cpo4swapE:
	.zero		1
	.type		_ZN34_INTERNAL_086a6e13_4_k_cu_aa2a5df36thrust24THRUST_300001_SM_1000_NS8cuda_cub10par_nosyncE,@object
	.size		_ZN34_INTERNAL_086a6e13_4_k_cu_aa2a5df36thrust24THRUST_300001_SM_1000_NS8cuda_cub10par_nosyncE,(_ZN34_INTERNAL_086a6e13_4_k_cu_aa2a5df36thrust24THRUST_300001_SM_1000_NS3seqE - _ZN34_INTERNAL_086a6e13_4_k_cu_aa2a5df36thrust24THRUST_300001_SM_1000_NS8cuda_cub10par_nosyncE)
_ZN34_INTERNAL_086a6e13_4_k_cu_aa2a5df36thrust24THRUST_300001_SM_1000_NS8cuda_cub10par_nosyncE:
	.zero		1
	.type		_ZN34_INTERNAL_086a6e13_4_k_cu_aa2a5df36thrust24THRUST_300001_SM_1000_NS3seqE,@object
	.size		_ZN34_INTERNAL_086a6e13_4_k_cu_aa2a5df36thrust24THRUST_300001_SM_1000_NS3seqE,(_ZN34_INTERNAL_086a6e13_4_k_cu_aa2a5df34cuda3std3__420unreachable_sentinelE - _ZN34_INTERNAL_086a6e13_4_k_cu_aa2a5df36thrust24THRUST_300001_SM_1000_NS3seqE)
_ZN34_INTERNAL_086a6e13_4_k_cu_aa2a5df36thrust24THRUST_300001_SM_1000_NS3seqE:
	.zero		1
	.type		_ZN34_INTERNAL_086a6e13_4_k_cu_aa2a5df34cuda3std3__420unreachable_sentinelE,@object
	.size		_ZN34_INTERNAL_086a6e13_4_k_cu_aa2a5df34cuda3std3__420unreachable_sentinelE,(_ZN34_INTERNAL_086a6e13_4_k_cu_aa2a5df34cuda3std6ranges3__45__cpo5ssizeE - _ZN34_INTERNAL_086a6e13_4_k_cu_aa2a5df34cuda3std3__420unreachable_sentinelE)
_ZN34_INTERNAL_086a6e13_4_k_cu_aa2a5df34cuda3std3__420unreachable_sentinelE:
	.zero		1
	.type		_ZN34_INTERNAL_086a6e13_4_k_cu_aa2a5df34cuda3std6ranges3__45__cpo5ssizeE,@object
	.size		_ZN34_INTERNAL_086a6e13_4_k_cu_aa2a5df34cuda3std6ranges3__45__cpo5ssizeE,(_ZN34_INTERNAL_086a6e13_4_k_cu_aa2a5df36thrust24THRUST_300001_SM_1000_NS12placeholders2_3E - _ZN34_INTERNAL_086a6e13_4_k_cu_aa2a5df34cuda3std6ranges3__45__cpo5ssizeE)
_ZN34_INTERNAL_086a6e13_4_k_cu_aa2a5df34cuda3std6ranges3__45__cpo5ssizeE:
	.zero		1
	.type		_ZN34_INTERNAL_086a6e13_4_k_cu_aa2a5df36thrust24THRUST_300001_SM_1000_NS12placeholders2_3E,@object
	.size		_ZN34_INTERNAL_086a6e13_4_k_cu_aa2a5df36thrust24THRUST_300001_SM_1000_NS12placeholders2_3E,(_ZN34_INTERNAL_086a6e13_4_k_cu_aa2a5df34cuda3std3__45__cpo4cendE - _ZN34_INTERNAL_086a6e13_4_k_cu_aa2a5df36thrust24THRUST_300001_SM_1000_NS12placeholders2_3E)
_ZN34_INTERNAL_086a6e13_4_k_cu_aa2a5df36thrust24THRUST_300001_SM_1000_NS12placeholders2_3E:
	.zero		1
	.type		_ZN34_INTERNAL_086a6e13_4_k_cu_aa2a5df34cuda3std3__45__cpo4cendE,@object
	.size		_ZN34_INTERNAL_086a6e13_4_k_cu_aa2a5df34cuda3std3__45__cpo4cendE,(_ZN34_INTERNAL_086a6e13_4_k_cu_aa2a5df34cuda3std6ranges3__45__cpo4cendE - _ZN34_INTERNAL_086a6e13_4_k_cu_aa2a5df34cuda3std3__45__cpo4cendE)
_ZN34_INTERNAL_086a6e13_4_k_cu_aa2a5df34cuda3std3__45__cpo4cendE:
	.zero		1
	.type		_ZN34_INTERNAL_086a6e13_4_k_cu_aa2a5df34cuda3std6ranges3__45__cpo4cendE,@object
	.size		_ZN34_INTERNAL_086a6e13_4_k_cu_aa2a5df34cuda3std6ranges3__45__cpo4cendE,(_ZN34_INTERNAL_086a6e13_4_k_cu_aa2a5df36thrust24THRUST_300001_SM_1000_NS12placeholders2_7E - _ZN34_INTERNAL_086a6e13_4_k_cu_aa2a5df34cuda3std6ranges3__45__cpo4cendE)
_ZN34_INTERNAL_086a6e13_4_k_cu_aa2a5df34cuda3std6ranges3__45__cpo4cendE:
	.zero		1
	.type		_ZN34_INTERNAL_086a6e13_4_k_cu_aa2a5df36thrust24THRUST_300001_SM_1000_NS12placeholders2_7E,@object
	.size		_ZN34_INTERNAL_086a6e13_4_k_cu_aa2a5df36thrust24THRUST_300001_SM_1000_NS12placeholders2_7E,(_ZN34_INTERNAL_086a6e13_4_k_cu_aa2a5df34cuda3std3__45__cpo5crendE - _ZN34_INTERNAL_086a6e13_4_k_cu_aa2a5df36thrust24THRUST_300001_SM_1000_NS12placeholders2_7E)
_ZN34_INTERNAL_086a6e13_4_k_cu_aa2a5df36thrust24THRUST_300001_SM_1000_NS12placeholders2_7E:
	.zero		1
	.type		_ZN34_INTERNAL_086a6e13_4_k_cu_aa2a5df34cuda3std3__45__cpo5crendE,@object
	.size		_ZN34_INTERNAL_086a6e13_4_k_cu_aa2a5df34cuda3std3__45__cpo5crendE,(_ZN34_INTERNAL_086a6e13_4_k_cu_aa2a5df34cuda3std6ranges3__45__cpo4prevE - _ZN34_INTERNAL_086a6e13_4_k_cu_aa2a5df34cuda3std3__45__cpo5crendE)
_ZN34_INTERNAL_086a6e13_4_k_cu_aa2a5df34cuda3std3__45__cpo5crendE:
	.zero		1
	.type		_ZN34_INTERNAL_086a6e13_4_k_cu_aa2a5df34cuda3std6ranges3__45__cpo4prevE,@object
	.size		_ZN34_INTERNAL_086a6e13_4_k_cu_aa2a5df34cuda3std6ranges3__45__cpo4prevE,(_ZN34_INTERNAL_086a6e13_4_k_cu_aa2a5df34cuda3std6ranges3__45__cpo9iter_moveE - _ZN34_INTERNAL_086a6e13_4_k_cu_aa2a5df34cuda3std6ranges3__45__cpo4prevE)
_ZN34_INTERNAL_086a6e13_4_k_cu_aa2a5df34cuda3std6ranges3__45__cpo4prevE:
	.zero		1
	.type		_ZN34_INTERNAL_086a6e13_4_k_cu_aa2a5df34cuda3std6ranges3__45__cpo9iter_moveE,@object
	.size		_ZN34_INTERNAL_086a6e13_4_k_cu_aa2a5df34cuda3std6ranges3__45__cpo9iter_moveE,(_ZN34_INTERNAL_086a6e13_4_k_cu_aa2a5df36thrust24THRUST_300001_SM_1000_NS6system6detail10sequential3seqE - _ZN34_INTERNAL_086a6e13_4_k_cu_aa2a5df34cuda3std6ranges3__45__cpo9iter_moveE)
_ZN34_INTERNAL_086a6e13_4_k_cu_aa2a5df34cuda3std6ranges3__45__cpo9iter_moveE:
	.zero		1
	.type		_ZN34_INTERNAL_086a6e13_4_k_cu_aa2a5df36thrust24THRUST_300001_SM_1000_NS6system6detail10sequential3seqE,@object
	.size		_ZN34_INTERNAL_086a6e13_4_k_cu_aa2a5df36thrust24THRUST_300001_SM_1000_NS6system6detail10sequential3seqE,(_ZN34_INTERNAL_086a6e13_4_k_cu_aa2a5df36thrust24THRUST_300001_SM_1000_NS12placeholders2_9E - _ZN34_INTERNAL_086a6e13_4_k_cu_aa2a5df36thrust24THRUST_300001_SM_1000_NS6system6detail10sequential3seqE)
_ZN34_INTERNAL_086a6e13_4_k_cu_aa2a5df36thrust24THRUST_300001_SM_1000_NS6system6detail10sequential3seqE:
	.zero		1
	.type		_ZN34_INTERNAL_086a6e13_4_k_cu_aa2a5df36thrust24THRUST_300001_SM_1000_NS12placeholders2_9E,@object
	.size		_ZN34_INTERNAL_086a6e13_4_k_cu_aa2a5df36thrust24THRUST_300001_SM_1000_NS12placeholders2_9E,(_ZN34_INTERNAL_086a6e13_4_k_cu_aa2a5df34cuda3std3__419piecewise_constructE - _ZN34_INTERNAL_086a6e13_4_k_cu_aa2a5df36thrust24THRUST_300001_SM_1000_NS12placeholders2_9E)
_ZN34_INTERNAL_086a6e13_4_k_cu_aa2a5df36thrust24THRUST_300001_SM_1000_NS12placeholders2_9E:
	.zero		1
	.type		_ZN34_INTERNAL_086a6e13_4_k_cu_aa2a5df34cuda3std3__419piecewise_constructE,@object
	.size		_ZN34_INTERNAL_086a6e13_4_k_cu_aa2a5df34cuda3std3__419piecewise_constructE,(_ZN34_INTERNAL_086a6e13_4_k_cu_aa2a5df34cuda3std6ranges3__45__cpo5cdataE - _ZN34_INTERNAL_086a6e13_4_k_cu_aa2a5df34cuda3std3__419piecewise_constructE)
_ZN34_INTERNAL_086a6e13_4_k_cu_aa2a5df34cuda3std3__419piecewise_constructE:
	.zero		1
	.type		_ZN34_INTERNAL_086a6e13_4_k_cu_aa2a5df34cuda3std6ranges3__45__cpo5cdataE,@object
	.size		_ZN34_INTERNAL_086a6e13_4_k_cu_aa2a5df34cuda3std6ranges3__45__cpo5cdataE,(_ZN34_INTERNAL_086a6e13_4_k_cu_aa2a5df36thrust24THRUST_300001_SM_1000_NS12placeholders2_1E - _ZN34_INTERNAL_086a6e13_4_k_cu_aa2a5df34cuda3std6ranges3__45__cpo5cdataE)
_ZN34_INTERNAL_086a6e13_4_k_cu_aa2a5df34cuda3std6ranges3__45__cpo5cdataE:
	.zero		1
	.type		_ZN34_INTERNAL_086a6e13_4_k_cu_aa2a5df36thrust24THRUST_300001_SM_1000_NS12placeholders2_1E,@object
	.size		_ZN34_INTERNAL_086a6e13_4_k_cu_aa2a5df36thrust24THRUST_300001_SM_1000_NS12placeholders2_1E,(_ZN34_INTERNAL_086a6e13_4_k_cu_aa2a5df34cuda3std3__45__cpo3endE - _ZN34_INTERNAL_086a6e13_4_k_cu_aa2a5df36thrust24THRUST_300001_SM_1000_NS12placeholders2_1E)
_ZN34_INTERNAL_086a6e13_4_k_cu_aa2a5df36thrust24THRUST_300001_SM_1000_NS12placeholders2_1E:
	.zero		1
	.type		_ZN34_INTERNAL_086a6e13_4_k_cu_aa2a5df34cuda3std3__45__cpo3endE,@object
	.size		_ZN34_INTERNAL_086a6e13_4_k_cu_aa2a5df34cuda3std3__45__cpo3endE,(_ZN34_INTERNAL_086a6e13_4_k_cu_aa2a5df34cuda3std6ranges3__45__cpo3endE - _ZN34_INTERNAL_086a6e13_4_k_cu_aa2a5df34cuda3std3__45__cpo3endE)
_ZN34_INTERNAL_086a6e13_4_k_cu_aa2a5df34cuda3std3__45__cpo3endE:
	.zero		1
	.type		_ZN34_INTERNAL_086a6e13_4_k_cu_aa2a5df34cuda3std6ranges3__45__cpo3endE,@object
	.size		_ZN34_INTERNAL_086a6e13_4_k_cu_aa2a5df34cuda3std6ranges3__45__cpo3endE,(_ZN34_INTERNAL_086a6e13_4_k_cu_aa2a5df36thrust24THRUST_300001_SM_1000_NS12placeholders2_5E - _ZN34_INTERNAL_086a6e13_4_k_cu_aa2a5df34cuda3std6ranges3__45__cpo3endE)
_ZN34_INTERNAL_086a6e13_4_k_cu_aa2a5df34cuda3std6ranges3__45__cpo3endE:
	.zero		1
	.type		_ZN34_INTERNAL_086a6e13_4_k_cu_aa2a5df36thrust24THRUST_300001_SM_1000_NS12placeholders2_5E,@object
	.size		_ZN34_INTERNAL_086a6e13_4_k_cu_aa2a5df36thrust24THRUST_300001_SM_1000_NS12placeholders2_5E,(_ZN34_INTERNAL_086a6e13_4_k_cu_aa2a5df34cuda3std3__45__cpo4rendE - _ZN34_INTERNAL_086a6e13_4_k_cu_aa2a5df36thrust24THRUST_300001_SM_1000_NS12placeholders2_5E)
_ZN34_INTERNAL_086a6e13_4_k_cu_aa2a5df36thrust24THRUST_300001_SM_1000_NS12placeholders2_5E:
	.zero		1
	.type		_ZN34_INTERNAL_086a6e13_4_k_cu_aa2a5df34cuda3std3__45__cpo4rendE,@object
	.size		_ZN34_INTERNAL_086a6e13_4_k_cu_aa2a5df34cuda3std3__45__cpo4rendE,(_ZN34_INTERNAL_086a6e13_4_k_cu_aa2a5df34cuda3std6ranges3__45__cpo9iter_swapE - _ZN34_INTERNAL_086a6e13_4_k_cu_aa2a5df34cuda3std3__45__cpo4rendE)
_ZN34_INTERNAL_086a6e13_4_k_cu_aa2a5df34cuda3std3__45__cpo4rendE:
	.zero		1
	.type		_ZN34_INTERNAL_086a6e13_4_k_cu_aa2a5df34cuda3std6ranges3__45__cpo9iter_swapE,@object
	.size		_ZN34_INTERNAL_086a6e13_4_k_cu_aa2a5df34cuda3std6ranges3__45__cpo9iter_swapE,(_ZN34_INTERNAL_086a6e13_4_k_cu_aa2a5df34cuda3std3__48unexpectE - _ZN34_INTERNAL_086a6e13_4_k_cu_aa2a5df34cuda3std6ranges3__45__cpo9iter_swapE)
_ZN34_INTERNAL_086a6e13_4_k_cu_aa2a5df34cuda3std6ranges3__45__cpo9iter_swapE:
	.zero		1
	.type		_ZN34_INTERNAL_086a6e13_4_k_cu_aa2a5df34cuda3std3__48unexpectE,@object
	.size		_ZN34_INTERNAL_086a6e13_4_k_cu_aa2a5df34cuda3std3__48unexpectE,(_ZN34_INTERNAL_086a6e13_4_k_cu_aa2a5df36thrust24THRUST_300001_SM_1000_NS8cuda_cub3parE - _ZN34_INTERNAL_086a6e13_4_k_cu_aa2a5df34cuda3std3__48unexpectE)
_ZN34_INTERNAL_086a6e13_4_k_cu_aa2a5df34cuda3std3__48unexpectE:
	.zero		1
	.type		_ZN34_INTERNAL_086a6e13_4_k_cu_aa2a5df36thrust24THRUST_300001_SM_1000_NS8cuda_cub3parE,@object
	.size		_ZN34_INTERNAL_086a6e13_4_k_cu_aa2a5df36thrust24THRUST_300001_SM_1000_NS8cuda_cub3parE,(.L_31 - _ZN34_INTERNAL_086a6e13_4_k_cu_aa2a5df36thrust24THRUST_300001_SM_1000_NS8cuda_cub3parE)
_ZN34_INTERNAL_086a6e13_4_k_cu_aa2a5df36thrust24THRUST_300001_SM_1000_NS8cuda_cub3parE:
	.zero		1
.L_31:


//--------------------- .nv.shared._Z17finalizeCentroidsPfPKiii --------------------------
	.section	.nv.shared._Z17finalizeCentroidsPfPKiii,"aw",@nobits
	.sectionflags	@""
	.align	16
	.zero		1024


//--------------------- .nv.shared._Z29accumulatePointsIntoCentroidsPKfPfPKiPiiii --------------------------
	.section	.nv.shared._Z29accumulatePointsIntoCentroidsPKfPfPKiPiiii,"aw",@nobits
	.sectionflags	@""
	.align	16
	.zero		1024


//--------------------- .nv.shared._Z23resetCentroidsAndCountsPfPiii --------------------------
	.section	.nv.shared._Z23resetCentroidsAndCountsPfPiii,"aw",@nobits
	.sectionflags	@""
	.align	16
	.zero		1024


//--------------------- .nv.shared._Z44assignPointsToClustersWithTriangleInequalityPKfS0_S0_PfPiS2_iii --------------------------
	.section	.nv.shared._Z44assignPointsToClustersWithTriangleInequalityPKfS0_S0_PfPiS2_iii,"aw",@nobits
	.sectionflags	@""
	.align	16
	.zero		1024


//--------------------- .nv.shared._Z26calculateCentroidDistancesPKfPfii --------------------------
	.section	.nv.shared._Z26calculateCentroidDistancesPKfPfii,"aw",@nobits
	.sectionflags	@""
	.align	16
	.zero		1024


//--------------------- .nv.shared._Z22assignPointsToClustersPKfS0_PiS1_iii --------------------------
	.section	.nv.shared._Z22assignPointsToClustersPKfS0_PiS1_iii,"aw",@nobits
	.sectionflags	@""
	.align	16
	.zero		1024


//--------------------- .nv.constant0._ZN3cub18CUB_300001_SM_10006detail11EmptyKernelIvEEvv --------------------------
	.section	.nv.constant0._ZN3cub18CUB_300001_SM_10006detail11EmptyKernelIvEEvv,"a",@progbits
	.sectionflags	@""
	.align	4
.nv.constant0._ZN3cub18CUB_300001_SM_10006detail11EmptyKernelIvEEvv:
	.zero		896


//--------------------- .nv.constant0._Z17finalizeCentroidsPfPKiii --------------------------
	.section	.nv.constant0._Z17finalizeCentroidsPfPKiii,"a",@progbits
	.sectionflags	@""
	.align	4
.nv.constant0._Z17finalizeCentroidsPfPKiii:
	.zero		920


//--------------------- .nv.constant0._Z29accumulatePointsIntoCentroidsPKfPfPKiPiiii --------------------------
	.section	.nv.constant0._Z29accumulatePointsIntoCentroidsPKfPfPKiPiiii,"a",@progbits
	.sectionflags	@""
	.align	4
.nv.constant0._Z29accumulatePointsIntoCentroidsPKfPfPKiPiiii:
	.zero		940


//--------------------- .nv.constant0._Z23resetCentroidsAndCountsPfPiii --------------------------
	.section	.nv.constant0._Z23resetCentroidsAndCountsPfPiii,"a",@progbits
	.sectionflags	@""
	.align	4
.nv.constant0._Z23resetCentroidsAndCountsPfPiii:
	.zero		920


//--------------------- .nv.constant0._Z44assignPointsToClustersWithTriangleInequalityPKfS0_S0_PfPiS2_iii --------------------------
	.section	.nv.constant0._Z44assignPointsToClustersWithTriangleInequalityPKfS0_S0_PfPiS2_iii,"a",@progbits
	.sectionflags	@""
	.align	4
.nv.constant0._Z44assignPointsToClustersWithTriangleInequalityPKfS0_S0_PfPiS2_iii:
	.zero		956


//--------------------- .nv.constant0._Z26calculateCentroidDistancesPKfPfii --------------------------
	.section	.nv.constant0._Z26calculateCentroidDistancesPKfPfii,"a",@progbits
	.sectionflags	@""
	.align	4
.nv.constant0._Z26calculateCentroidDistancesPKfPfii:
	.zero		920


//--------------------- .nv.constant0._Z22assignPointsToClustersPKfS0_PiS1_iii --------------------------
	.section	.nv.constant0._Z22assignPointsToClustersPKfS0_PiS1_iii,"a",@progbits
	.sectionflags	@""
	.align	4
.nv.constant0._Z22assignPointsToClustersPKfS0_PiS1_iii:
	.zero		940


//--------------------- SYMBOLS --------------------------

	.type		.nv.reservedSmem.offset0,@object
	.size		.nv.reservedSmem.offset0,0x4
	.type		.nv.reservedSmem.cap,@object
	.size		.nv.reservedSmem.cap,0x4
